	.target	sm_100a

	.elftype	@"ET_EXEC"


//--------------------- .note.nv.tkinfo           --------------------------
	.section	.note.nv.tkinfo,"",@"SHT_NOTE"
	.sectionflags	@"SHF_NOTE_NV_TKINFO"
	.tkinfo
        /*0018*/ 	.word	0x00000002
        /*0030*/ 	.string	""
        /*0030*/ 	.string	"ptxas"
        /*0030*/ 	.string	"Cuda compilation tools, release 13.0, V13.0.88"
        /*0030*/ 	.string	"Build cuda_13.0.r13.0/compiler.36424714_0"
        /*0030*/ 	.string	"-arch sm_100a -m 64 "



//--------------------- .note.nv.cuinfo           --------------------------
	.section	.note.nv.cuinfo,"",@"SHT_NOTE"
	.sectionflags	@"SHF_NOTE_NV_CUINFO"
        /*0018*/ 	.short	0x0002
        /*001a*/ 	.short	0x0064
        /*001c*/ 	.short	0x0082
	.zero		2


//--------------------- .nv.info                  --------------------------
	.section	.nv.info,"",@"SHT_CUDA_INFO"
	.align	4


	//----- nvinfo : EIATTR_REGCOUNT
	.align		4
        /*0000*/ 	.byte	0x04, 0x2f
        /*0002*/ 	.short	(.L_16 - .L_15)
	.align		4
.L_15:
        /*0004*/ 	.word	index@(_ZN7cutlass13device_kernelINS_4gemm6kernel13GemmUniversalIN4cute5tupleIJiiiiEEENS1_10collective13CollectiveMmaINS1_35MainloopSm100TmaUmmaWarpSpecializedILi22ELi2ELi4ENS5_IJNS4_1CILi1EEESB_SB_EEEEENS5_IJNSA_ILi64EEENSA_ILi16EEENSA_ILi128EEEEEENS_12float_e4m3_tENS5_IJlSB_lEEESI_SJ_NS4_8TiledMMAINS4_8MMA_AtomIJNS4_10MMA_TraitsINS4_19SM100_MMA_F8F6F4_SSEJSI_SI_fSE_SF_NS4_17integral_constantINS4_4UMMA5MajorELSQ_0EEESR_NSO_INSP_7ScaleInELSS_0EEEST_EEEEEENS4_6LayoutISC_NS5_IJNSA_ILi0EEESX_SX_EEEEENS5_IJNS4_10UnderscoreES10_S10_EEEEENS4_13SM90_TMA_LOADENS4_14ComposedLayoutINS4_7SwizzleILi3ELi4ELi3EEENS4_18smem_ptr_flag_bitsILi8EEENSW_INS5_IJNSA_ILi8EEESG_EEENS5_IJSG_SB_EEEEEEEvNS4_8identityES13_S1D_vS1E_EENS_8epilogue10collective18CollectiveEpilogueINS1G_23Sm100TmaWarpSpecializedILi1ELi1ELi8ELb0ELb0EEEJSH_NS5_IJNSW_ISE_SB_EENSW_ISF_SB_EEEEESI_SJ_SI_SJ_NS1G_6fusion15FusionCallbacksIS1K_NS1O_17LinearCombinationISI_fSI_fLNS_15FloatRoundStyleE2EEESH_S1N_JEEENS4_5SM1004TMEM4LOAD25SM100_TMEM_LOAD_16dp32b8xES13_NS14_INS15_ILi0ELi4ELi3EEES18_NSW_INS5_IJS19_SF_EEENS5_IJSF_SB_EEEEEEENS4_39AutoVectorizingCopyWithAssumedAlignmentILi128EEENS4_14SM90_TMA_STOREES22_S24_S24_EEEvvEEEEvNT_6ParamsE)
        /*0008*/ 	.word	0x00000038


	//----- nvinfo : EIATTR_FRAME_SIZE
	.align		4
.L_16:
        /*000c*/ 	.byte	0x04, 0x11
        /*000e*/ 	.short	(.L_18 - .L_17)
	.align		4
.L_17:
        /*0010*/ 	.word	index@($__internal_2_$__cuda_sm10x_tcgen05_guardrail_trap_unallocated_columns_being_dealloced)
        /*0014*/ 	.word	0x00000000


	//----- nvinfo : EIATTR_FRAME_SIZE
	.align		4
.L_18:
        /*0018*/ 	.byte	0x04, 0x11
        /*001a*/ 	.short	(.L_20 - .L_19)
	.align		4
.L_19:
        /*001c*/ 	.word	index@($__internal_1_$__cuda_sm10x_tcgen05_guardrail_trap_phase_invalid_during_alloc)
        /*0020*/ 	.word	0x00000000


	//----- nvinfo : EIATTR_FRAME_SIZE
	.align		4
.L_20:
        /*0024*/ 	.byte	0x04, 0x11
        /*0026*/ 	.short	(.L_22 - .L_21)
	.align		4
.L_21:
        /*0028*/ 	.word	index@($__internal_0_$__cuda_sm10x_tcgen05_guardrail_trap_col_being_dealloced_not_returned_by_alloc)
        /*002c*/ 	.word	0x00000000


	//----- nvinfo : EIATTR_FRAME_SIZE
	.align		4
.L_22:
        /*0030*/ 	.byte	0x04, 0x11
        /*0032*/ 	.short	(.L_24 - .L_23)
	.align		4
.L_23:
        /*0034*/ 	.word	index@(_ZN7cutlass13device_kernelINS_4gemm6kernel13GemmUniversalIN4cute5tupleIJiiiiEEENS1_10collective13CollectiveMmaINS1_35MainloopSm100TmaUmmaWarpSpecializedILi22ELi2ELi4ENS5_IJNS4_1CILi1EEESB_SB_EEEEENS5_IJNSA_ILi64EEENSA_ILi16EEENSA_ILi128EEEEEENS_12float_e4m3_tENS5_IJlSB_lEEESI_SJ_NS4_8TiledMMAINS4_8MMA_AtomIJNS4_10MMA_TraitsINS4_19SM100_MMA_F8F6F4_SSEJSI_SI_fSE_SF_NS4_17integral_constantINS4_4UMMA5MajorELSQ_0EEESR_NSO_INSP_7ScaleInELSS_0EEEST_EEEEEENS4_6LayoutISC_NS5_IJNSA_ILi0EEESX_SX_EEEEENS5_IJNS4_10UnderscoreES10_S10_EEEEENS4_13SM90_TMA_LOADENS4_14ComposedLayoutINS4_7SwizzleILi3ELi4ELi3EEENS4_18smem_ptr_flag_bitsILi8EEENSW_INS5_IJNSA_ILi8EEESG_EEENS5_IJSG_SB_EEEEEEEvNS4_8identityES13_S1D_vS1E_EENS_8epilogue10collective18CollectiveEpilogueINS1G_23Sm100TmaWarpSpecializedILi1ELi1ELi8ELb0ELb0EEEJSH_NS5_IJNSW_ISE_SB_EENSW_ISF_SB_EEEEESI_SJ_SI_SJ_NS1G_6fusion15FusionCallbacksIS1K_NS1O_17LinearCombinationISI_fSI_fLNS_15FloatRoundStyleE2EEESH_S1N_JEEENS4_5SM1004TMEM4LOAD25SM100_TMEM_LOAD_16dp32b8xES13_NS14_INS15_ILi0ELi4ELi3EEES18_NSW_INS5_IJS19_SF_EEENS5_IJSF_SB_EEEEEEENS4_39AutoVectorizingCopyWithAssumedAlignmentILi128EEENS4_14SM90_TMA_STOREES22_S24_S24_EEEvvEEEEvNT_6ParamsE)
        /*0038*/ 	.word	0x00000000


	//----- nvinfo : EIATTR_MIN_STACK_SIZE
	.align		4
.L_24:
        /*003c*/ 	.byte	0x04, 0x12
        /*003e*/ 	.short	(.L_26 - .L_25)
	.align		4
.L_25:
        /*0040*/ 	.word	index@(_ZN7cutlass13device_kernelINS_4gemm6kernel13GemmUniversalIN4cute5tupleIJiiiiEEENS1_10collective13CollectiveMmaINS1_35MainloopSm100TmaUmmaWarpSpecializedILi22ELi2ELi4ENS5_IJNS4_1CILi1EEESB_SB_EEEEENS5_IJNSA_ILi64EEENSA_ILi16EEENSA_ILi128EEEEEENS_12float_e4m3_tENS5_IJlSB_lEEESI_SJ_NS4_8TiledMMAINS4_8MMA_AtomIJNS4_10MMA_TraitsINS4_19SM100_MMA_F8F6F4_SSEJSI_SI_fSE_SF_NS4_17integral_constantINS4_4UMMA5MajorELSQ_0EEESR_NSO_INSP_7ScaleInELSS_0EEEST_EEEEEENS4_6LayoutISC_NS5_IJNSA_ILi0EEESX_SX_EEEEENS5_IJNS4_10UnderscoreES10_S10_EEEEENS4_13SM90_TMA_LOADENS4_14ComposedLayoutINS4_7SwizzleILi3ELi4ELi3EEENS4_18smem_ptr_flag_bitsILi8EEENSW_INS5_IJNSA_ILi8EEESG_EEENS5_IJSG_SB_EEEEEEEvNS4_8identityES13_S1D_vS1E_EENS_8epilogue10collective18CollectiveEpilogueINS1G_23Sm100TmaWarpSpecializedILi1ELi1ELi8ELb0ELb0EEEJSH_NS5_IJNSW_ISE_SB_EENSW_ISF_SB_EEEEESI_SJ_SI_SJ_NS1G_6fusion15FusionCallbacksIS1K_NS1O_17LinearCombinationISI_fSI_fLNS_15FloatRoundStyleE2EEESH_S1N_JEEENS4_5SM1004TMEM4LOAD25SM100_TMEM_LOAD_16dp32b8xES13_NS14_INS15_ILi0ELi4ELi3EEES18_NSW_INS5_IJS19_SF_EEENS5_IJSF_SB_EEEEEEENS4_39AutoVectorizingCopyWithAssumedAlignmentILi128EEENS4_14SM90_TMA_STOREES22_S24_S24_EEEvvEEEEvNT_6ParamsE)
        /*0044*/ 	.word	0x00000000
.L_26:


//--------------------- .nv.compat                --------------------------
	.section	.nv.compat,"",@"SHT_CUDA_COMPAT_INFO"
	.align	4
        /*0000*/ 	.byte	0x02, 0x09, 0x01, 0x00, 0x02, 0x02, 0x02, 0x00, 0x02, 0x05, 0x05, 0x00, 0x03, 0x07, 0x01, 0x01
        /*0010*/ 	.byte	0x02, 0x03, 0x01, 0x00, 0x02, 0x06, 0x01, 0x00, 0x04, 0x0b, 0x08, 0x00, 0x09, 0x00, 0x00, 0x00
        /*0020*/ 	.byte	0x00, 0x00, 0x00, 0x00


//--------------------- .nv.info._ZN7cutlass13device_kernelINS_4gemm6kernel13GemmUniversalIN4cute5tupleIJiiiiEEENS1_10collective13CollectiveMmaINS1_35MainloopSm100TmaUmmaWarpSpecializedILi22ELi2ELi4ENS5_IJNS4_1CILi1EEESB_SB_EEEEENS5_IJNSA_ILi64EEENSA_ILi16EEENSA_ILi128EEEEEENS_12float_e4m3_tENS5_IJlSB_lEEESI_SJ_NS4_8TiledMMAINS4_8MMA_AtomIJNS4_10MMA_TraitsINS4_19SM100_MMA_F8F6F4_SSEJSI_SI_fSE_SF_NS4_17integral_constantINS4_4UMMA5MajorELSQ_0EEESR_NSO_INSP_7ScaleInELSS_0EEEST_EEEEEENS4_6LayoutISC_NS5_IJNSA_ILi0EEESX_SX_EEEEENS5_IJNS4_10UnderscoreES10_S10_EEEEENS4_13SM90_TMA_LOADENS4_14ComposedLayoutINS4_7SwizzleILi3ELi4ELi3EEENS4_18smem_ptr_flag_bitsILi8EEENSW_INS5_IJNSA_ILi8EEESG_EEENS5_IJSG_SB_EEEEEEEvNS4_8identityES13_S1D_vS1E_EENS_8epilogue10collective18CollectiveEpilogueINS1G_23Sm100TmaWarpSpecializedILi1ELi1ELi8ELb0ELb0EEEJSH_NS5_IJNSW_ISE_SB_EENSW_ISF_SB_EEEEESI_SJ_SI_SJ_NS1G_6fusion15FusionCallbacksIS1K_NS1O_17LinearCombinationISI_fSI_fLNS_15FloatRoundStyleE2EEESH_S1N_JEEENS4_5SM1004TMEM4LOAD25SM100_TMEM_LOAD_16dp32b8xES13_NS14_INS15_ILi0ELi4ELi3EEES18_NSW_INS5_IJS19_SF_EEENS5_IJSF_SB_EEEEEEENS4_39AutoVectorizingCopyWithAssumedAlignmentILi128EEENS4_14SM90_TMA_STOREES22_S24_S24_EEEvvEEEEvNT_6ParamsE --------------------------
	.section	.nv.info._ZN7cutlass13device_kernelINS_4gemm6kernel13GemmUniversalIN4cute5tupleIJiiiiEEENS1_10collective13CollectiveMmaINS1_35MainloopSm100TmaUmmaWarpSpecializedILi22ELi2ELi4ENS5_IJNS4_1CILi1EEESB_SB_EEEEENS5_IJNSA_ILi64EEENSA_ILi16EEENSA_ILi128EEEEEENS_12float_e4m3_tENS5_IJlSB_lEEESI_SJ_NS4_8TiledMMAINS4_8MMA_AtomIJNS4_10MMA_TraitsINS4_19SM100_MMA_F8F6F4_SSEJSI_SI_fSE_SF_NS4_17integral_constantINS4_4UMMA5MajorELSQ_0EEESR_NSO_INSP_7ScaleInELSS_0EEEST_EEEEEENS4_6LayoutISC_NS5_IJNSA_ILi0EEESX_SX_EEEEENS5_IJNS4_10UnderscoreES10_S10_EEEEENS4_13SM90_TMA_LOADENS4_14ComposedLayoutINS4_7SwizzleILi3ELi4ELi3EEENS4_18smem_ptr_flag_bitsILi8EEENSW_INS5_IJNSA_ILi8EEESG_EEENS5_IJSG_SB_EEEEEEEvNS4_8identityES13_S1D_vS1E_EENS_8epilogue10collective18CollectiveEpilogueINS1G_23Sm100TmaWarpSpecializedILi1ELi1ELi8ELb0ELb0EEEJSH_NS5_IJNSW_ISE_SB_EENSW_ISF_SB_EEEEESI_SJ_SI_SJ_NS1G_6fusion15FusionCallbacksIS1K_NS1O_17LinearCombinationISI_fSI_fLNS_15FloatRoundStyleE2EEESH_S1N_JEEENS4_5SM1004TMEM4LOAD25SM100_TMEM_LOAD_16dp32b8xES13_NS14_INS15_ILi0ELi4ELi3EEES18_NSW_INS5_IJS19_SF_EEENS5_IJSF_SB_EEEEEEENS4_39AutoVectorizingCopyWithAssumedAlignmentILi128EEENS4_14SM90_TMA_STOREES22_S24_S24_EEEvvEEEEvNT_6ParamsE,"",@"SHT_CUDA_INFO"
	.sectionflags	@""
	.align	4


	//----- nvinfo : EIATTR_CUDA_API_VERSION
	.align		4
        /*0000*/ 	.byte	0x04, 0x37
        /*0002*/ 	.short	(.L_28 - .L_27)
.L_27:
        /*0004*/ 	.word	0x00000082


	//----- nvinfo : EIATTR_KPARAM_INFO
	.align		4
.L_28:
        /*0008*/ 	.byte	0x04, 0x17
        /*000a*/ 	.short	(.L_30 - .L_29)
.L_29:
        /*000c*/ 	.word	0x00000000
        /*0010*/ 	.short	0x0000
        /*0012*/ 	.short	0x0000
        /*0014*/ 	.byte	0x00, 0xf0, 0x01, 0x20


	//----- nvinfo : EIATTR_AT_ENTRY_FRAGMENTS
	.align		4
.L_30:
        /*0018*/ 	.byte	0x04, 0x4f
        /*001a*/ 	.short	(.L_32 - .L_31)


	//   ....[0]....
.L_31:
        /*001c*/ 	.word	0x00000006


	//----- nvinfo : EIATTR_RESERVED_SMEM_USED
	.align		4
.L_32:
        /*0020*/ 	.byte	0x01, 0x41
	.zero		2


	//----- nvinfo : EIATTR_SPARSE_MMA_MASK
	.align		4
        /*0024*/ 	.byte	0x03, 0x50
        /*0026*/ 	.short	0x0000


	//----- nvinfo : EIATTR_TCGEN05_1CTA_USED
	.align		4
        /*0028*/ 	.byte	0x01, 0x51
	.zero		2


	//----- nvinfo : EIATTR_MAXREG_COUNT
	.align		4
        /*002c*/ 	.byte	0x03, 0x1b
        /*002e*/ 	.short	0x00ff


	//----- nvinfo : EIATTR_NUM_BARRIERS
	.align		4
        /*0030*/ 	.byte	0x02, 0x4c
        /*0032*/ 	.byte	0x07
	.zero		1


	//----- nvinfo : EIATTR_EXTERNS
	.align		4
        /*0034*/ 	.byte	0x04, 0x0f
        /*0036*/ 	.short	(.L_34 - .L_33)


	//   ....[0]....
	.align		4
.L_33:
        /*0038*/ 	.word	index@(__assertfail)


	//----- nvinfo : EIATTR_MERCURY_ISA_VERSION
	.align		4
.L_34:
        /*003c*/ 	.byte	0x03, 0x5f
        /*003e*/ 	.short	0x0101


	//----- nvinfo : EIATTR_INT_WARP_WIDE_INSTR_OFFSETS
	.align		4
        /*0040*/ 	.byte	0x04, 0x31
        /*0042*/ 	.short	(.L_36 - .L_35)


	//   ....[0]....
.L_35:
        /*0044*/ 	.word	0x00001fe0


	//   ....[1]....
        /*0048*/ 	.word	0x000044c0


	//   ....[2]....
        /*004c*/ 	.word	0x000044e0


	//   ....[3]....
        /*0050*/ 	.word	0x00004510


	//   ....[4]....
        /*0054*/ 	.word	0x00004f30


	//   ....[5]....
        /*0058*/ 	.word	0x00005020


	//----- nvinfo : EIATTR_COOP_GROUP_MASK_REGIDS
	.align		4
.L_36:
        /*005c*/ 	.byte	0x04, 0x29
        /*005e*/ 	.short	(.L_38 - .L_37)


	//   ....[0]....
.L_37:
        /*0060*/ 	.word	0xffffffff


	//   ....[1]....
        /*0064*/ 	.word	0xffffffff


	//   ....[2]....
        /*0068*/ 	.word	0xffffffff


	//   ....[3]....
        /*006c*/ 	.word	0xffffffff


	//   ....[4]....
        /*0070*/ 	.word	0xffffffff


	//   ....[5]....
        /*0074*/ 	.word	0xffffffff


	//   ....[6]....
        /*0078*/ 	.word	0xffffffff


	//   ....[7]....
        /*007c*/ 	.word	0xffffffff


	//   ....[8]....
        /*0080*/ 	.word	0xffffffff


	//   ....[9]....
        /*0084*/ 	.word	0xffffffff


	//   ....[10]....
        /*0088*/ 	.word	0xffffffff


	//   ....[11]....
        /*008c*/ 	.word	0xffffffff


	//   ....[12]....
        /*0090*/ 	.word	0xffffffff


	//----- nvinfo : EIATTR_COOP_GROUP_INSTR_OFFSETS
	.align		4
.L_38:
        /*0094*/ 	.byte	0x04, 0x28
        /*0096*/ 	.short	(.L_40 - .L_39)


	//   ....[0]....
.L_39:
        /*0098*/ 	.word	0x00000090


	//   ....[1]....
        /*009c*/ 	.word	0x000004c0


	//   ....[2]....
        /*00a0*/ 	.word	0x000008a0


	//   ....[3]....
        /*00a4*/ 	.word	0x000009e0


	//   ....[4]....
        /*00a8*/ 	.word	0x00000ae0


	//   ....[5]....
        /*00ac*/ 	.word	0x00000c50


	//   ....[6]....
        /*00b0*/ 	.word	0x00000df0


	//   ....[7]....
        /*00b4*/ 	.word	0x00001ec0


	//   ....[8]....
        /*00b8*/ 	.word	0x000036d0


	//   ....[9]....
        /*00bc*/ 	.word	0x000038e0


	//   ....[10]....
        /*00c0*/ 	.word	0x00003910


	//   ....[11]....
        /*00c4*/ 	.word	0x000043a0


	//   ....[12]....
        /*00c8*/ 	.word	0x000045d0


	//----- nvinfo : EIATTR_VRC_CTA_INIT_COUNT
	.align		4
.L_40:
        /*00cc*/ 	.byte	0x02, 0x4a
        /*00ce*/ 	.byte	0x80
	.zero		1


	//----- nvinfo : EIATTR_SYSCALL_OFFSETS
	.align		4
        /*00d0*/ 	.byte	0x04, 0x46
        /*00d2*/ 	.short	(.L_42 - .L_41)


	//   ....[0]....
.L_41:
        /*00d4*/ 	.word	0x00005fb0


	//----- nvinfo : EIATTR_MBARRIER_INSTR_OFFSETS
	.align		4
.L_42:
        /*00d8*/ 	.byte	0x04, 0x39
        /*00da*/ 	.short	(.L_44 - .L_43)


	//   ....[0]....
.L_43:
        /*00dc*/ 	.word	0x000005c0
        /*00e0*/ 	.word	0x000000ff
        /*00e4*/ 	.word	0x00000000
        /*00e8*/ 	.short	0x0100
        /*00ea*/ 	.byte	0x05
	.zero		1


	//   ....[1]....
        /*00ec*/ 	.word	0x000005d0
        /*00f0*/ 	.word	0x000000ff
        /*00f4*/ 	.word	0x000000b0
        /*00f8*/ 	.short	0x0100
        /*00fa*/ 	.byte	0x05
	.zero		1


	//   ....[2]....
        /*00fc*/ 	.word	0x000005e0
        /*0100*/ 	.word	0x000000ff
        /*0104*/ 	.word	0x00000008
        /*0108*/ 	.short	0x0100
        /*010a*/ 	.byte	0x05
	.zero		1


	//   ....[3]....
        /*010c*/ 	.word	0x000005f0
        /*0110*/ 	.word	0x000000ff
        /*0114*/ 	.word	0x000000b8
        /*0118*/ 	.short	0x0100
        /*011a*/ 	.byte	0x05
	.zero		1


	//   ....[4]....
        /*011c*/ 	.word	0x00000600
        /*0120*/ 	.word	0x000000ff
        /*0124*/ 	.word	0x00000010
        /*0128*/ 	.short	0x0100
        /*012a*/ 	.byte	0x05
	.zero		1


	//   ....[5]....
        /*012c*/ 	.word	0x00000610
        /*0130*/ 	.word	0x000000ff
        /*0134*/ 	.word	0x000000c0
        /*0138*/ 	.short	0x0100
        /*013a*/ 	.byte	0x05
	.zero		1


	//   ....[6]....
        /*013c*/ 	.word	0x00000620
        /*0140*/ 	.word	0x000000ff
        /*0144*/ 	.word	0x00000018
        /*0148*/ 	.short	0x0100
        /*014a*/ 	.byte	0x05
	.zero		1


	//   ....[7]....
        /*014c*/ 	.word	0x00000630
        /*0150*/ 	.word	0x000000ff
        /*0154*/ 	.word	0x000000c8
        /*0158*/ 	.short	0x0100
        /*015a*/ 	.byte	0x05
	.zero		1


	//   ....[8]....
        /*015c*/ 	.word	0x00000640
        /*0160*/ 	.word	0x000000ff
        /*0164*/ 	.word	0x00000020
        /*0168*/ 	.short	0x0100
        /*016a*/ 	.byte	0x05
	.zero		1


	//   ....[9]....
        /*016c*/ 	.word	0x00000650
        /*0170*/ 	.word	0x000000ff
        /*0174*/ 	.word	0x000000d0
        /*0178*/ 	.short	0x0100
        /*017a*/ 	.byte	0x05
	.zero		1


	//   ....[10]....
        /*017c*/ 	.word	0x00000660
        /*0180*/ 	.word	0x000000ff
        /*0184*/ 	.word	0x00000028
        /*0188*/ 	.short	0x0100
        /*018a*/ 	.byte	0x05
	.zero		1


	//   ....[11]....
        /*018c*/ 	.word	0x00000670
        /*0190*/ 	.word	0x000000ff
        /*0194*/ 	.word	0x000000d8
        /*0198*/ 	.short	0x0100
        /*019a*/ 	.byte	0x05
	.zero		1


	//   ....[12]....
        /*019c*/ 	.word	0x00000680
        /*01a0*/ 	.word	0x000000ff
        /*01a4*/ 	.word	0x00000030
        /*01a8*/ 	.short	0x0100
        /*01aa*/ 	.byte	0x05
	.zero		1


	//   ....[13]....
        /*01ac*/ 	.word	0x00000690
        /*01b0*/ 	.word	0x000000ff
        /*01b4*/ 	.word	0x000000e0
        /*01b8*/ 	.short	0x0100
        /*01ba*/ 	.byte	0x05
	.zero		1


	//   ....[14]....
        /*01bc*/ 	.word	0x000006a0
        /*01c0*/ 	.word	0x000000ff
        /*01c4*/ 	.word	0x00000038
        /*01c8*/ 	.short	0x0100
        /*01ca*/ 	.byte	0x05
	.zero		1


	//   ....[15]....
        /*01cc*/ 	.word	0x000006b0
        /*01d0*/ 	.word	0x000000ff
        /*01d4*/ 	.word	0x000000e8
        /*01d8*/ 	.short	0x0100
        /*01da*/ 	.byte	0x05
	.zero		1


	//   ....[16]....
        /*01dc*/ 	.word	0x000006c0
        /*01e0*/ 	.word	0x000000ff
        /*01e4*/ 	.word	0x00000040
        /*01e8*/ 	.short	0x0100
        /*01ea*/ 	.byte	0x05
	.zero		1


	//   ....[17]....
        /*01ec*/ 	.word	0x000006d0
        /*01f0*/ 	.word	0x000000ff
        /*01f4*/ 	.word	0x000000f0
        /*01f8*/ 	.short	0x0100
        /*01fa*/ 	.byte	0x05
	.zero		1


	//   ....[18]....
        /*01fc*/ 	.word	0x000006e0
        /*0200*/ 	.word	0x000000ff
        /*0204*/ 	.word	0x00000048
        /*0208*/ 	.short	0x0100
        /*020a*/ 	.byte	0x05
	.zero		1


	//   ....[19]....
        /*020c*/ 	.word	0x000006f0
        /*0210*/ 	.word	0x000000ff
        /*0214*/ 	.word	0x000000f8
        /*0218*/ 	.short	0x0100
        /*021a*/ 	.byte	0x05
	.zero		1


	//   ....[20]....
        /*021c*/ 	.word	0x00000700
        /*0220*/ 	.word	0x000000ff
        /*0224*/ 	.word	0x00000050
        /*0228*/ 	.short	0x0100
        /*022a*/ 	.byte	0x05
	.zero		1


	//   ....[21]....
        /*022c*/ 	.word	0x00000710
        /*0230*/ 	.word	0x000000ff
        /*0234*/ 	.word	0x00000100
        /*0238*/ 	.short	0x0100
        /*023a*/ 	.byte	0x05
	.zero		1


	//   ....[22]....
        /*023c*/ 	.word	0x00000720
        /*0240*/ 	.word	0x000000ff
        /*0244*/ 	.word	0x00000058
        /*0248*/ 	.short	0x0100
        /*024a*/ 	.byte	0x05
	.zero		1


	//   ....[23]....
        /*024c*/ 	.word	0x00000730
        /*0250*/ 	.word	0x000000ff
        /*0254*/ 	.word	0x00000108
        /*0258*/ 	.short	0x0100
        /*025a*/ 	.byte	0x05
	.zero		1


	//   ....[24]....
        /*025c*/ 	.word	0x00000740
        /*0260*/ 	.word	0x000000ff
        /*0264*/ 	.word	0x00000060
        /*0268*/ 	.short	0x0100
        /*026a*/ 	.byte	0x05
	.zero		1


	//   ....[25]....
        /*026c*/ 	.word	0x00000750
        /*0270*/ 	.word	0x000000ff
        /*0274*/ 	.word	0x00000110
        /*0278*/ 	.short	0x0100
        /*027a*/ 	.byte	0x05
	.zero		1


	//   ....[26]....
        /*027c*/ 	.word	0x00000760
        /*0280*/ 	.word	0x000000ff
        /*0284*/ 	.word	0x00000068
        /*0288*/ 	.short	0x0100
        /*028a*/ 	.byte	0x05
	.zero		1


	//   ....[27]....
        /*028c*/ 	.word	0x00000770
        /*0290*/ 	.word	0x000000ff
        /*0294*/ 	.word	0x00000118
        /*0298*/ 	.short	0x0100
        /*029a*/ 	.byte	0x05
	.zero		1


	//   ....[28]....
        /*029c*/ 	.word	0x00000780
        /*02a0*/ 	.word	0x000000ff
        /*02a4*/ 	.word	0x00000070
        /*02a8*/ 	.short	0x0100
        /*02aa*/ 	.byte	0x05
	.zero		1


	//   ....[29]....
        /*02ac*/ 	.word	0x00000790
        /*02b0*/ 	.word	0x000000ff
        /*02b4*/ 	.word	0x00000120
        /*02b8*/ 	.short	0x0100
        /*02ba*/ 	.byte	0x05
	.zero		1


	//   ....[30]....
        /*02bc*/ 	.word	0x000007a0
        /*02c0*/ 	.word	0x000000ff
        /*02c4*/ 	.word	0x00000078
        /*02c8*/ 	.short	0x0100
        /*02ca*/ 	.byte	0x05
	.zero		1


	//   ....[31]....
        /*02cc*/ 	.word	0x000007b0
        /*02d0*/ 	.word	0x000000ff
        /*02d4*/ 	.word	0x00000128
        /*02d8*/ 	.short	0x0100
        /*02da*/ 	.byte	0x05
	.zero		1


	//   ....[32]....
        /*02dc*/ 	.word	0x000007c0
        /*02e0*/ 	.word	0x000000ff
        /*02e4*/ 	.word	0x00000080
        /*02e8*/ 	.short	0x0100
        /*02ea*/ 	.byte	0x05
	.zero		1


	//   ....[33]....
        /*02ec*/ 	.word	0x000007d0
        /*02f0*/ 	.word	0x000000ff
        /*02f4*/ 	.word	0x00000130
        /*02f8*/ 	.short	0x0100
        /*02fa*/ 	.byte	0x05
	.zero		1


	//   ....[34]....
        /*02fc*/ 	.word	0x000007e0
        /*0300*/ 	.word	0x000000ff
        /*0304*/ 	.word	0x00000088
        /*0308*/ 	.short	0x0100
        /*030a*/ 	.byte	0x05
	.zero		1


	//   ....[35]....
        /*030c*/ 	.word	0x000007f0
        /*0310*/ 	.word	0x000000ff
        /*0314*/ 	.word	0x00000138
        /*0318*/ 	.short	0x0100
        /*031a*/ 	.byte	0x05
	.zero		1


	//   ....[36]....
        /*031c*/ 	.word	0x00000800
        /*0320*/ 	.word	0x000000ff
        /*0324*/ 	.word	0x00000090
        /*0328*/ 	.short	0x0100
        /*032a*/ 	.byte	0x05
	.zero		1


	//   ....[37]....
        /*032c*/ 	.word	0x00000810
        /*0330*/ 	.word	0x000000ff
        /*0334*/ 	.word	0x00000140
        /*0338*/ 	.short	0x0100
        /*033a*/ 	.byte	0x05
	.zero		1


	//   ....[38]....
        /*033c*/ 	.word	0x00000820
        /*0340*/ 	.word	0x000000ff
        /*0344*/ 	.word	0x00000098
        /*0348*/ 	.short	0x0100
        /*034a*/ 	.byte	0x05
	.zero		1


	//   ....[39]....
        /*034c*/ 	.word	0x00000830
        /*0350*/ 	.word	0x000000ff
        /*0354*/ 	.word	0x00000148
        /*0358*/ 	.short	0x0100
        /*035a*/ 	.byte	0x05
	.zero		1


	//   ....[40]....
        /*035c*/ 	.word	0x00000840
        /*0360*/ 	.word	0x000000ff
        /*0364*/ 	.word	0x000000a0
        /*0368*/ 	.short	0x0100
        /*036a*/ 	.byte	0x05
	.zero		1


	//   ....[41]....
        /*036c*/ 	.word	0x00000850
        /*0370*/ 	.word	0x000000ff
        /*0374*/ 	.word	0x00000150
        /*0378*/ 	.short	0x0100
        /*037a*/ 	.byte	0x05
	.zero		1


	//   ....[42]....
        /*037c*/ 	.word	0x00000860
        /*0380*/ 	.word	0x000000ff
        /*0384*/ 	.word	0x000000a8
        /*0388*/ 	.short	0x0100
        /*038a*/ 	.byte	0x05
	.zero		1


	//   ....[43]....
        /*038c*/ 	.word	0x00000870
        /*0390*/ 	.word	0x000000ff
        /*0394*/ 	.word	0x00000158
        /*0398*/ 	.short	0x0100
        /*039a*/ 	.byte	0x05
	.zero		1


	//   ....[44]....
        /*039c*/ 	.word	0x000009b0
        /*03a0*/ 	.word	0x000000ff
        /*03a4*/ 	.word	0x00000160
        /*03a8*/ 	.short	0x0100
        /*03aa*/ 	.byte	0x06
	.zero		1


	//   ....[45]....
        /*03ac*/ 	.word	0x000009c0
        /*03b0*/ 	.word	0x000000ff
        /*03b4*/ 	.word	0x00000168
        /*03b8*/ 	.short	0x0100
        /*03ba*/ 	.byte	0x06
	.zero		1


	//   ....[46]....
        /*03bc*/ 	.word	0x00000ab0
        /*03c0*/ 	.word	0x000000ff
        /*03c4*/ 	.word	0x00000170
        /*03c8*/ 	.short	0x0100
        /*03ca*/ 	.byte	0x05
	.zero		1


	//   ....[47]....
        /*03cc*/ 	.word	0x00000ac0
        /*03d0*/ 	.word	0x000000ff
        /*03d4*/ 	.word	0x00000178
        /*03d8*/ 	.short	0x0100
        /*03da*/ 	.byte	0x05
	.zero		1


	//   ....[48]....
        /*03dc*/ 	.word	0x00000c00
        /*03e0*/ 	.word	0x000000ff
        /*03e4*/ 	.word	0x00000180
        /*03e8*/ 	.short	0x0100
        /*03ea*/ 	.byte	0x05
	.zero		1


	//   ....[49]....
        /*03ec*/ 	.word	0x00000c10
        /*03f0*/ 	.word	0x000000ff
        /*03f4*/ 	.word	0x00000190
        /*03f8*/ 	.short	0x0100
        /*03fa*/ 	.byte	0x05
	.zero		1


	//   ....[50]....
        /*03fc*/ 	.word	0x00000c20
        /*0400*/ 	.word	0x000000ff
        /*0404*/ 	.word	0x00000188
        /*0408*/ 	.short	0x0100
        /*040a*/ 	.byte	0x05
	.zero		1


	//   ....[51]....
        /*040c*/ 	.word	0x00000c30
        /*0410*/ 	.word	0x000000ff
        /*0414*/ 	.word	0x00000198
        /*0418*/ 	.short	0x0100
        /*041a*/ 	.byte	0x05
	.zero		1


	//   ....[52]....
        /*041c*/ 	.word	0x00000d60
        /*0420*/ 	.word	0x000000ff
        /*0424*/ 	.word	0x000001a0
        /*0428*/ 	.short	0x0100
        /*042a*/ 	.byte	0x06
	.zero		1


	//   ....[53]....
        /*042c*/ 	.word	0x00000d70
        /*0430*/ 	.word	0x000000ff
        /*0434*/ 	.word	0x000001c0
        /*0438*/ 	.short	0x0100
        /*043a*/ 	.byte	0x06
	.zero		1


	//   ....[54]....
        /*043c*/ 	.word	0x00000d80
        /*0440*/ 	.word	0x000000ff
        /*0444*/ 	.word	0x000001a8
        /*0448*/ 	.short	0x0100
        /*044a*/ 	.byte	0x06
	.zero		1


	//   ....[55]....
        /*044c*/ 	.word	0x00000d90
        /*0450*/ 	.word	0x000000ff
        /*0454*/ 	.word	0x000001c8
        /*0458*/ 	.short	0x0100
        /*045a*/ 	.byte	0x06
	.zero		1


	//   ....[56]....
        /*045c*/ 	.word	0x00000da0
        /*0460*/ 	.word	0x000000ff
        /*0464*/ 	.word	0x000001b0
        /*0468*/ 	.short	0x0100
        /*046a*/ 	.byte	0x06
	.zero		1


	//   ....[57]....
        /*046c*/ 	.word	0x00000db0
        /*0470*/ 	.word	0x000000ff
        /*0474*/ 	.word	0x000001d0
        /*0478*/ 	.short	0x0100
        /*047a*/ 	.byte	0x06
	.zero		1


	//   ....[58]....
        /*047c*/ 	.word	0x00000dc0
        /*0480*/ 	.word	0x000000ff
        /*0484*/ 	.word	0x000001b8
        /*0488*/ 	.short	0x0100
        /*048a*/ 	.byte	0x06
	.zero		1


	//   ....[59]....
        /*048c*/ 	.word	0x00000dd0
        /*0490*/ 	.word	0x000000ff
        /*0494*/ 	.word	0x000001d8
        /*0498*/ 	.short	0x0100
        /*049a*/ 	.byte	0x06
	.zero		1


	//   ....[60]....
        /*049c*/ 	.word	0x00000ec0
        /*04a0*/ 	.word	0x000000ff
        /*04a4*/ 	.word	0x000001e0
        /*04a8*/ 	.short	0x0100
        /*04aa*/ 	.byte	0x05
	.zero		1


	//   ....[61]....
        /*04ac*/ 	.word	0x00000ed0
        /*04b0*/ 	.word	0x000000ff
        /*04b4*/ 	.word	0x000001f0
        /*04b8*/ 	.short	0x0100
        /*04ba*/ 	.byte	0x05
	.zero		1


	//   ....[62]....
        /*04bc*/ 	.word	0x00000ee0
        /*04c0*/ 	.word	0x000000ff
        /*04c4*/ 	.word	0x000001e8
        /*04c8*/ 	.short	0x0100
        /*04ca*/ 	.byte	0x05
	.zero		1


	//   ....[63]....
        /*04cc*/ 	.word	0x00000ef0
        /*04d0*/ 	.word	0x000000ff
        /*04d4*/ 	.word	0x000001f8
        /*04d8*/ 	.short	0x0100
        /*04da*/ 	.byte	0x05
	.zero		1


	//   ....[64]....
        /*04dc*/ 	.word	0x000017c0
        /*04e0*/ 	.word	0x00000004
        /*04e4*/ 	.word	0x000001f0
        /*04e8*/ 	.short	0x010a
        /*04ea*/ 	.byte	0xff
	.zero		1


	//   ....[65]....
        /*04ec*/ 	.word	0x000017e0
        /*04f0*/ 	.word	0x00000004
        /*04f4*/ 	.word	0x000001e0
        /*04f8*/ 	.short	0x0101
        /*04fa*/ 	.byte	0xff
	.zero		1


	//   ....[66]....
        /*04fc*/ 	.word	0x000018c0
        /*0500*/ 	.word	0x000000ff
        /*0504*/ 	.word	0x000000b0
        /*0508*/ 	.short	0x010a
        /*050a*/ 	.byte	0x08
	.zero		1


	//   ....[67]....
        /*050c*/ 	.word	0x00001960
        /*0510*/ 	.word	0x000000ff
        /*0514*/ 	.word	0x000000b0
        /*0518*/ 	.short	0x010a
        /*051a*/ 	.byte	0x21
	.zero		1


	//   ....[68]....
        /*051c*/ 	.word	0x00001ab0
        /*0520*/ 	.word	0x000000ff
        /*0524*/ 	.word	0x000000b0
        /*0528*/ 	.short	0x010a
        /*052a*/ 	.byte	0x08
	.zero		1


	//   ....[69]....
        /*052c*/ 	.word	0x00001bc0
        /*0530*/ 	.word	0x000000ff
        /*0534*/ 	.word	0x00000178
        /*0538*/ 	.short	0x0101
        /*053a*/ 	.byte	0x04
	.zero		1


	//   ....[70]....
        /*053c*/ 	.word	0x00001be0
        /*0540*/ 	.word	0x000000ff
        /*0544*/ 	.word	0x000000b0
        /*0548*/ 	.short	0x010a
        /*054a*/ 	.byte	0x08
	.zero		1


	//   ....[71]....
        /*054c*/ 	.word	0x00001c60
        /*0550*/ 	.word	0x000000ff
        /*0554*/ 	.word	0x000000b0
        /*0558*/ 	.short	0x010a
        /*055a*/ 	.byte	0x11
	.zero		1


	//   ....[72]....
        /*055c*/ 	.word	0x00001db0
        /*0560*/ 	.word	0x000000ff
        /*0564*/ 	.word	0x000000b0
        /*0568*/ 	.short	0x010a
        /*056a*/ 	.byte	0x08
	.zero		1


	//   ....[73]....
        /*056c*/ 	.word	0x00001ef0
        /*0570*/ 	.word	0x00000008
        /*0574*/ 	.word	0x00000180
        /*0578*/ 	.short	0x010a
        /*057a*/ 	.byte	0xff
	.zero		1


	//   ....[74]....
        /*057c*/ 	.word	0x00001fb0
        /*0580*/ 	.word	0x00000008
        /*0584*/ 	.word	0x00000000
        /*0588*/ 	.short	0x0101
        /*058a*/ 	.byte	0xff
	.zero		1


	//   ....[75]....
        /*058c*/ 	.word	0x00002510
        /*0590*/ 	.word	0x000000ff
        /*0594*/ 	.word	0x00000000
        /*0598*/ 	.short	0x010a
        /*059a*/ 	.byte	0x05
	.zero		1


	//   ....[76]....
        /*059c*/ 	.word	0x000025a0
        /*05a0*/ 	.word	0x000000ff
        /*05a4*/ 	.word	0x00000000
        /*05a8*/ 	.short	0x010a
        /*05aa*/ 	.byte	0x05
	.zero		1


	//   ....[77]....
        /*05ac*/ 	.word	0x00002630
        /*05b0*/ 	.word	0x000000ff
        /*05b4*/ 	.word	0x00000000
        /*05b8*/ 	.short	0x010a
        /*05ba*/ 	.byte	0x05
	.zero		1


	//   ....[78]....
        /*05bc*/ 	.word	0x000026c0
        /*05c0*/ 	.word	0x000000ff
        /*05c4*/ 	.word	0x00000000
        /*05c8*/ 	.short	0x010a
        /*05ca*/ 	.byte	0x05
	.zero		1


	//   ....[79]....
        /*05cc*/ 	.word	0x00002750
        /*05d0*/ 	.word	0x000000ff
        /*05d4*/ 	.word	0x00000000
        /*05d8*/ 	.short	0x010a
        /*05da*/ 	.byte	0x05
	.zero		1


	//   ....[80]....
        /*05dc*/ 	.word	0x000027e0
        /*05e0*/ 	.word	0x000000ff
        /*05e4*/ 	.word	0x00000000
        /*05e8*/ 	.short	0x010a
        /*05ea*/ 	.byte	0x05
	.zero		1


	//   ....[81]....
        /*05ec*/ 	.word	0x00002870
        /*05f0*/ 	.word	0x000000ff
        /*05f4*/ 	.word	0x00000000
        /*05f8*/ 	.short	0x010a
        /*05fa*/ 	.byte	0x05
	.zero		1


	//   ....[82]....
        /*05fc*/ 	.word	0x00002900
        /*0600*/ 	.word	0x000000ff
        /*0604*/ 	.word	0x00000000
        /*0608*/ 	.short	0x010a
        /*060a*/ 	.byte	0x05
	.zero		1


	//   ....[83]....
        /*060c*/ 	.word	0x00002990
        /*0610*/ 	.word	0x000000ff
        /*0614*/ 	.word	0x00000000
        /*0618*/ 	.short	0x010a
        /*061a*/ 	.byte	0x05
	.zero		1


	//   ....[84]....
        /*061c*/ 	.word	0x00002a20
        /*0620*/ 	.word	0x000000ff
        /*0624*/ 	.word	0x00000000
        /*0628*/ 	.short	0x010a
        /*062a*/ 	.byte	0x05
	.zero		1


	//   ....[85]....
        /*062c*/ 	.word	0x00002ab0
        /*0630*/ 	.word	0x000000ff
        /*0634*/ 	.word	0x00000000
        /*0638*/ 	.short	0x010a
        /*063a*/ 	.byte	0x05
	.zero		1


	//   ....[86]....
        /*063c*/ 	.word	0x00002b40
        /*0640*/ 	.word	0x000000ff
        /*0644*/ 	.word	0x00000000
        /*0648*/ 	.short	0x010a
        /*064a*/ 	.byte	0x05
	.zero		1


	//   ....[87]....
        /*064c*/ 	.word	0x00002bd0
        /*0650*/ 	.word	0x000000ff
        /*0654*/ 	.word	0x00000000
        /*0658*/ 	.short	0x010a
        /*065a*/ 	.byte	0x05
	.zero		1


	//   ....[88]....
        /*065c*/ 	.word	0x00002c60
        /*0660*/ 	.word	0x000000ff
        /*0664*/ 	.word	0x00000000
        /*0668*/ 	.short	0x010a
        /*066a*/ 	.byte	0x05
	.zero		1


	//   ....[89]....
        /*066c*/ 	.word	0x00002cf0
        /*0670*/ 	.word	0x000000ff
        /*0674*/ 	.word	0x00000000
        /*0678*/ 	.short	0x010a
        /*067a*/ 	.byte	0x05
	.zero		1


	//   ....[90]....
        /*067c*/ 	.word	0x00002d80
        /*0680*/ 	.word	0x000000ff
        /*0684*/ 	.word	0x00000000
        /*0688*/ 	.short	0x010a
        /*068a*/ 	.byte	0x05
	.zero		1


	//   ....[91]....
        /*068c*/ 	.word	0x00002e10
        /*0690*/ 	.word	0x000000ff
        /*0694*/ 	.word	0x00000000
        /*0698*/ 	.short	0x010a
        /*069a*/ 	.byte	0x05
	.zero		1


	//   ....[92]....
        /*069c*/ 	.word	0x00002ea0
        /*06a0*/ 	.word	0x000000ff
        /*06a4*/ 	.word	0x00000000
        /*06a8*/ 	.short	0x010a
        /*06aa*/ 	.byte	0x05
	.zero		1


	//   ....[93]....
        /*06ac*/ 	.word	0x00002f30
        /*06b0*/ 	.word	0x000000ff
        /*06b4*/ 	.word	0x00000000
        /*06b8*/ 	.short	0x010a
        /*06ba*/ 	.byte	0x05
	.zero		1


	//   ....[94]....
        /*06bc*/ 	.word	0x00002fc0
        /*06c0*/ 	.word	0x000000ff
        /*06c4*/ 	.word	0x00000000
        /*06c8*/ 	.short	0x010a
        /*06ca*/ 	.byte	0x05
	.zero		1


	//   ....[95]....
        /*06cc*/ 	.word	0x00003050
        /*06d0*/ 	.word	0x000000ff
        /*06d4*/ 	.word	0x00000000
        /*06d8*/ 	.short	0x010a
        /*06da*/ 	.byte	0x05
	.zero		1


	//   ....[96]....
        /*06dc*/ 	.word	0x000030f0
        /*06e0*/ 	.word	0x00000000
        /*06e4*/ 	.word	0x00000000
        /*06e8*/ 	.short	0x010a
        /*06ea*/ 	.byte	0xff
	.zero		1


	//   ....[97]....
        /*06ec*/ 	.word	0x00003220
        /*06f0*/ 	.word	0x00000000
        /*06f4*/ 	.word	0x000001e0
        /*06f8*/ 	.short	0x010a
        /*06fa*/ 	.byte	0xff
	.zero		1


	//   ....[98]....
        /*06fc*/ 	.word	0x00003290
        /*0700*/ 	.word	0x00000008
        /*0704*/ 	.word	0x00000000
        /*0708*/ 	.short	0x0101
        /*070a*/ 	.byte	0xff
	.zero		1


	//   ....[99]....
        /*070c*/ 	.word	0x000032b0
        /*0710*/ 	.word	0x000000ff
        /*0714*/ 	.word	0x00000190
        /*0718*/ 	.short	0x010a
        /*071a*/ 	.byte	0x05
	.zero		1


	//   ....[100]....
        /*071c*/ 	.word	0x000033d0
        /*0720*/ 	.word	0x00000000
        /*0724*/ 	.word	0x00000180
        /*0728*/ 	.short	0x010a
        /*072a*/ 	.byte	0xff
	.zero		1


	//   ....[101]....
        /*072c*/ 	.word	0x000034d0
        /*0730*/ 	.word	0x00000000
        /*0734*/ 	.word	0x00000000
        /*0738*/ 	.short	0x0101
        /*073a*/ 	.byte	0xff
	.zero		1


	//   ....[102]....
        /*073c*/ 	.word	0x00003560
        /*0740*/ 	.word	0x000000ff
        /*0744*/ 	.word	0x00000190
        /*0748*/ 	.short	0x0106
        /*074a*/ 	.byte	0x05
	.zero		1


	//   ....[103]....
        /*074c*/ 	.word	0x00003580
        /*0750*/ 	.word	0x000000ff
        /*0754*/ 	.word	0x00000190
        /*0758*/ 	.short	0x010a
        /*075a*/ 	.byte	0x05
	.zero		1


	//   ....[104]....
        /*075c*/ 	.word	0x00003610
        /*0760*/ 	.word	0x000000ff
        /*0764*/ 	.word	0x00000190
        /*0768*/ 	.short	0x0106
        /*076a*/ 	.byte	0x04
	.zero		1


	//   ....[105]....
        /*076c*/ 	.word	0x00003650
        /*0770*/ 	.word	0x00000000
        /*0774*/ 	.word	0x00000190
        /*0778*/ 	.short	0x010a
        /*077a*/ 	.byte	0xff
	.zero		1


	//   ....[106]....
        /*077c*/ 	.word	0x00003b90
        /*0780*/ 	.word	0x00000000
        /*0784*/ 	.word	0x00000180
        /*0788*/ 	.short	0x010a
        /*078a*/ 	.byte	0xff
	.zero		1


	//   ....[107]....
        /*078c*/ 	.word	0x00003c90
        /*0790*/ 	.word	0x00000003
        /*0794*/ 	.word	0x00000000
        /*0798*/ 	.short	0x0101
        /*079a*/ 	.byte	0xff
	.zero		1


	//   ....[108]....
        /*079c*/ 	.word	0x00003ca0
        /*07a0*/ 	.word	0x000000ff
        /*07a4*/ 	.word	0x00000000
        /*07a8*/ 	.short	0x010a
        /*07aa*/ 	.byte	0x06
	.zero		1


	//   ....[109]....
        /*07ac*/ 	.word	0x00003d20
        /*07b0*/ 	.word	0x000000ff
        /*07b4*/ 	.word	0x000001c0
        /*07b8*/ 	.short	0x010a
        /*07ba*/ 	.byte	0x07
	.zero		1


	//   ....[110]....
        /*07bc*/ 	.word	0x00003e00
        /*07c0*/ 	.word	0x000000ff
        /*07c4*/ 	.word	0x00000000
        /*07c8*/ 	.short	0x010a
        /*07ca*/ 	.byte	0x06
	.zero		1


	//   ....[111]....
        /*07cc*/ 	.word	0x00003f30
        /*07d0*/ 	.word	0x000000ff
        /*07d4*/ 	.word	0x00000000
        /*07d8*/ 	.short	0x010a
        /*07da*/ 	.byte	0x1a
	.zero		1


	//   ....[112]....
        /*07dc*/ 	.word	0x000041d0
        /*07e0*/ 	.word	0x000000ff
        /*07e4*/ 	.word	0x00000000
        /*07e8*/ 	.short	0x010a
        /*07ea*/ 	.byte	0x06
	.zero		1


	//   ....[113]....
        /*07ec*/ 	.word	0x00004260
        /*07f0*/ 	.word	0x000000ff
        /*07f4*/ 	.word	0x00000000
        /*07f8*/ 	.short	0x010a
        /*07fa*/ 	.byte	0x06
	.zero		1


	//   ....[114]....
        /*07fc*/ 	.word	0x000042f0
        /*0800*/ 	.word	0x000000ff
        /*0804*/ 	.word	0x00000000
        /*0808*/ 	.short	0x010a
        /*080a*/ 	.byte	0x06
	.zero		1


	//   ....[115]....
        /*080c*/ 	.word	0x00004380
        /*0810*/ 	.word	0x000000ff
        /*0814*/ 	.word	0x00000000
        /*0818*/ 	.short	0x010a
        /*081a*/ 	.byte	0x07
	.zero		1


	//   ....[116]....
        /*081c*/ 	.word	0x000047d0
        /*0820*/ 	.word	0x00000000
        /*0824*/ 	.word	0x00000180
        /*0828*/ 	.short	0x010a
        /*082a*/ 	.byte	0xff
	.zero		1


	//   ....[117]....
        /*082c*/ 	.word	0x000048c0
        /*0830*/ 	.word	0x00000000
        /*0834*/ 	.word	0x00000000
        /*0838*/ 	.short	0x0101
        /*083a*/ 	.byte	0xff
	.zero		1


	//   ....[118]....
        /*083c*/ 	.word	0x00004be0
        /*0840*/ 	.word	0x000000ff
        /*0844*/ 	.word	0x00000178
        /*0848*/ 	.short	0x010a
        /*084a*/ 	.byte	0x06
	.zero		1


	//   ....[119]....
        /*084c*/ 	.word	0x00004d60
        /*0850*/ 	.word	0x000000ff
        /*0854*/ 	.word	0x00000168
        /*0858*/ 	.short	0x010a
        /*085a*/ 	.byte	0x06
	.zero		1


	//   ....[120]....
        /*085c*/ 	.word	0x00005090
        /*0860*/ 	.word	0x000000ff
        /*0864*/ 	.word	0x00000160
        /*0868*/ 	.short	0x010b
        /*086a*/ 	.byte	0x06
	.zero		1


	//   ....[121]....
        /*086c*/ 	.word	0x000050b0
        /*0870*/ 	.word	0x000000ff
        /*0874*/ 	.word	0x00000000
        /*0878*/ 	.short	0x0101
        /*087a*/ 	.byte	0x27
	.zero		1


	//   ....[122]....
        /*087c*/ 	.word	0x000050f0
        /*0880*/ 	.word	0x00000000
        /*0884*/ 	.word	0x00000168
        /*0888*/ 	.short	0x010a
        /*088a*/ 	.byte	0xff
	.zero		1


	//   ....[123]....
        /*088c*/ 	.word	0x00005390
        /*0890*/ 	.word	0x00000000
        /*0894*/ 	.word	0x00000180
        /*0898*/ 	.short	0x010a
        /*089a*/ 	.byte	0xff
	.zero		1


	//   ....[124]....
        /*089c*/ 	.word	0x00005450
        /*08a0*/ 	.word	0x00000000
        /*08a4*/ 	.word	0x00000000
        /*08a8*/ 	.short	0x0101
        /*08aa*/ 	.byte	0xff
	.zero		1


	//   ....[125]....
        /*08ac*/ 	.word	0x00005b90
        /*08b0*/ 	.word	0x000000ff
        /*08b4*/ 	.word	0x00000160
        /*08b8*/ 	.short	0x010a
        /*08ba*/ 	.byte	0x2e
	.zero		1


	//   ....[126]....
        /*08bc*/ 	.word	0x00005c10
        /*08c0*/ 	.word	0x000000ff
        /*08c4*/ 	.word	0x000001a0
        /*08c8*/ 	.short	0x010a
        /*08ca*/ 	.byte	0x32
	.zero		1


	//   ....[127]....
        /*08cc*/ 	.word	0x00005cc0
        /*08d0*/ 	.word	0x000000ff
        /*08d4*/ 	.word	0x00000160
        /*08d8*/ 	.short	0x010a
        /*08da*/ 	.byte	0x2e
	.zero		1


	//   ....[128]....
        /*08dc*/ 	.word	0x00005e40
        /*08e0*/ 	.word	0x000000ff
        /*08e4*/ 	.word	0x00000000
        /*08e8*/ 	.short	0x0101
        /*08ea*/ 	.byte	0x04
	.zero		1


	//   ....[129]....
        /*08ec*/ 	.word	0x00005e90
        /*08f0*/ 	.word	0x000000ff
        /*08f4*/ 	.word	0x000001a0
        /*08f8*/ 	.short	0x010a
        /*08fa*/ 	.byte	0x32
	.zero		1


	//   ....[130]....
        /*08fc*/ 	.word	0x000060f0
        /*0900*/ 	.word	0x000000ff
        /*0904*/ 	.word	0x00000000
        /*0908*/ 	.short	0x0101
        /*090a*/ 	.byte	0x05
	.zero		1


	//   ....[131]....
        /*090c*/ 	.word	0x000064c0
        /*0910*/ 	.word	0x00000004
        /*0914*/ 	.word	0x000001f0
        /*0918*/ 	.short	0x010a
        /*091a*/ 	.byte	0xff
	.zero		1


	//   ....[132]....
        /*091c*/ 	.word	0x00006520
        /*0920*/ 	.word	0x00000004
        /*0924*/ 	.word	0x000000b0
        /*0928*/ 	.short	0x010a
        /*092a*/ 	.byte	0xff
	.zero		1


	//   ....[133]....
        /*092c*/ 	.word	0x00006580
        /*0930*/ 	.word	0x00000004
        /*0934*/ 	.word	0x000000b0
        /*0938*/ 	.short	0x010a
        /*093a*/ 	.byte	0xff
	.zero		1


	//   ....[134]....
        /*093c*/ 	.word	0x000065d0
        /*0940*/ 	.word	0x00000008
        /*0944*/ 	.word	0x00000180
        /*0948*/ 	.short	0x010a
        /*094a*/ 	.byte	0xff
	.zero		1


	//   ....[135]....
        /*094c*/ 	.word	0x00006630
        /*0950*/ 	.word	0x00000000
        /*0954*/ 	.word	0x00000000
        /*0958*/ 	.short	0x010a
        /*095a*/ 	.byte	0xff
	.zero		1


	//   ....[136]....
        /*095c*/ 	.word	0x00006690
        /*0960*/ 	.word	0x00000000
        /*0964*/ 	.word	0x00000000
        /*0968*/ 	.short	0x010a
        /*096a*/ 	.byte	0xff
	.zero		1


	//   ....[137]....
        /*096c*/ 	.word	0x000066f0
        /*0970*/ 	.word	0x00000000
        /*0974*/ 	.word	0x00000000
        /*0978*/ 	.short	0x010a
        /*097a*/ 	.byte	0xff
	.zero		1


	//   ....[138]....
        /*097c*/ 	.word	0x00006750
        /*0980*/ 	.word	0x00000000
        /*0984*/ 	.word	0x00000000
        /*0988*/ 	.short	0x010a
        /*098a*/ 	.byte	0xff
	.zero		1


	//   ....[139]....
        /*098c*/ 	.word	0x000067b0
        /*0990*/ 	.word	0x00000000
        /*0994*/ 	.word	0x00000000
        /*0998*/ 	.short	0x010a
        /*099a*/ 	.byte	0xff
	.zero		1


	//   ....[140]....
        /*099c*/ 	.word	0x00006810
        /*09a0*/ 	.word	0x00000000
        /*09a4*/ 	.word	0x00000000
        /*09a8*/ 	.short	0x010a
        /*09aa*/ 	.byte	0xff
	.zero		1


	//   ....[141]....
        /*09ac*/ 	.word	0x00006870
        /*09b0*/ 	.word	0x00000000
        /*09b4*/ 	.word	0x00000000
        /*09b8*/ 	.short	0x010a
        /*09ba*/ 	.byte	0xff
	.zero		1


	//   ....[142]....
        /*09bc*/ 	.word	0x000068d0
        /*09c0*/ 	.word	0x00000000
        /*09c4*/ 	.word	0x00000000
        /*09c8*/ 	.short	0x010a
        /*09ca*/ 	.byte	0xff
	.zero		1


	//   ....[143]....
        /*09cc*/ 	.word	0x00006930
        /*09d0*/ 	.word	0x00000000
        /*09d4*/ 	.word	0x00000000
        /*09d8*/ 	.short	0x010a
        /*09da*/ 	.byte	0xff
	.zero		1


	//   ....[144]....
        /*09dc*/ 	.word	0x00006990
        /*09e0*/ 	.word	0x00000000
        /*09e4*/ 	.word	0x00000000
        /*09e8*/ 	.short	0x010a
        /*09ea*/ 	.byte	0xff
	.zero		1


	//   ....[145]....
        /*09ec*/ 	.word	0x000069f0
        /*09f0*/ 	.word	0x00000000
        /*09f4*/ 	.word	0x00000000
        /*09f8*/ 	.short	0x010a
        /*09fa*/ 	.byte	0xff
	.zero		1


	//   ....[146]....
        /*09fc*/ 	.word	0x00006a50
        /*0a00*/ 	.word	0x00000000
        /*0a04*/ 	.word	0x00000000
        /*0a08*/ 	.short	0x010a
        /*0a0a*/ 	.byte	0xff
	.zero		1


	//   ....[147]....
        /*0a0c*/ 	.word	0x00006ab0
        /*0a10*/ 	.word	0x00000000
        /*0a14*/ 	.word	0x00000000
        /*0a18*/ 	.short	0x010a
        /*0a1a*/ 	.byte	0xff
	.zero		1


	//   ....[148]....
        /*0a1c*/ 	.word	0x00006b10
        /*0a20*/ 	.word	0x00000000
        /*0a24*/ 	.word	0x00000000
        /*0a28*/ 	.short	0x010a
        /*0a2a*/ 	.byte	0xff
	.zero		1


	//   ....[149]....
        /*0a2c*/ 	.word	0x00006b70
        /*0a30*/ 	.word	0x00000000
        /*0a34*/ 	.word	0x00000000
        /*0a38*/ 	.short	0x010a
        /*0a3a*/ 	.byte	0xff
	.zero		1


	//   ....[150]....
        /*0a3c*/ 	.word	0x00006bd0
        /*0a40*/ 	.word	0x00000000
        /*0a44*/ 	.word	0x00000000
        /*0a48*/ 	.short	0x010a
        /*0a4a*/ 	.byte	0xff
	.zero		1


	//   ....[151]....
        /*0a4c*/ 	.word	0x00006c30
        /*0a50*/ 	.word	0x00000000
        /*0a54*/ 	.word	0x00000000
        /*0a58*/ 	.short	0x010a
        /*0a5a*/ 	.byte	0xff
	.zero		1


	//   ....[152]....
        /*0a5c*/ 	.word	0x00006c90
        /*0a60*/ 	.word	0x00000000
        /*0a64*/ 	.word	0x00000000
        /*0a68*/ 	.short	0x010a
        /*0a6a*/ 	.byte	0xff
	.zero		1


	//   ....[153]....
        /*0a6c*/ 	.word	0x00006cf0
        /*0a70*/ 	.word	0x00000000
        /*0a74*/ 	.word	0x00000000
        /*0a78*/ 	.short	0x010a
        /*0a7a*/ 	.byte	0xff
	.zero		1


	//   ....[154]....
        /*0a7c*/ 	.word	0x00006d50
        /*0a80*/ 	.word	0x00000000
        /*0a84*/ 	.word	0x00000000
        /*0a88*/ 	.short	0x010a
        /*0a8a*/ 	.byte	0xff
	.zero		1


	//   ....[155]....
        /*0a8c*/ 	.word	0x00006db0
        /*0a90*/ 	.word	0x00000000
        /*0a94*/ 	.word	0x00000000
        /*0a98*/ 	.short	0x010a
        /*0a9a*/ 	.byte	0xff
	.zero		1


	//   ....[156]....
        /*0a9c*/ 	.word	0x00006e00
        /*0aa0*/ 	.word	0x00000000
        /*0aa4*/ 	.word	0x000001e0
        /*0aa8*/ 	.short	0x010a
        /*0aaa*/ 	.byte	0xff
	.zero		1


	//   ....[157]....
        /*0aac*/ 	.word	0x00006e60
        /*0ab0*/ 	.word	0x00000000
        /*0ab4*/ 	.word	0x00000190
        /*0ab8*/ 	.short	0x010a
        /*0aba*/ 	.byte	0xff
	.zero		1


	//   ....[158]....
        /*0abc*/ 	.word	0x00006eb0
        /*0ac0*/ 	.word	0x00000000
        /*0ac4*/ 	.word	0x00000180
        /*0ac8*/ 	.short	0x010a
        /*0aca*/ 	.byte	0xff
	.zero		1


	//   ....[159]....
        /*0acc*/ 	.word	0x00006f10
        /*0ad0*/ 	.word	0x00000000
        /*0ad4*/ 	.word	0x00000190
        /*0ad8*/ 	.short	0x010a
        /*0ada*/ 	.byte	0xff
	.zero		1


	//   ....[160]....
        /*0adc*/ 	.word	0x00006f60
        /*0ae0*/ 	.word	0x00000000
        /*0ae4*/ 	.word	0x00000180
        /*0ae8*/ 	.short	0x010a
        /*0aea*/ 	.byte	0xff
	.zero		1


	//   ....[161]....
        /*0aec*/ 	.word	0x00006fc0
        /*0af0*/ 	.word	0x00000003
        /*0af4*/ 	.word	0x000001c0
        /*0af8*/ 	.short	0x010a
        /*0afa*/ 	.byte	0xff
	.zero		1


	//   ....[162]....
        /*0afc*/ 	.word	0x00007020
        /*0b00*/ 	.word	0x00000000
        /*0b04*/ 	.word	0x00000000
        /*0b08*/ 	.short	0x010a
        /*0b0a*/ 	.byte	0xff
	.zero		1


	//   ....[163]....
        /*0b0c*/ 	.word	0x00007080
        /*0b10*/ 	.word	0x00000000
        /*0b14*/ 	.word	0x00000000
        /*0b18*/ 	.short	0x010a
        /*0b1a*/ 	.byte	0xff
	.zero		1


	//   ....[164]....
        /*0b1c*/ 	.word	0x000070e0
        /*0b20*/ 	.word	0x00000000
        /*0b24*/ 	.word	0x00000000
        /*0b28*/ 	.short	0x010a
        /*0b2a*/ 	.byte	0xff
	.zero		1


	//   ....[165]....
        /*0b2c*/ 	.word	0x00007140
        /*0b30*/ 	.word	0x00000000
        /*0b34*/ 	.word	0x00000000
        /*0b38*/ 	.short	0x010a
        /*0b3a*/ 	.byte	0xff
	.zero		1


	//   ....[166]....
        /*0b3c*/ 	.word	0x000071a0
        /*0b40*/ 	.word	0x00000000
        /*0b44*/ 	.word	0x00000000
        /*0b48*/ 	.short	0x010a
        /*0b4a*/ 	.byte	0xff
	.zero		1


	//   ....[167]....
        /*0b4c*/ 	.word	0x000071f0
        /*0b50*/ 	.word	0x00000000
        /*0b54*/ 	.word	0x00000180
        /*0b58*/ 	.short	0x010a
        /*0b5a*/ 	.byte	0xff
	.zero		1


	//   ....[168]....
        /*0b5c*/ 	.word	0x00007250
        /*0b60*/ 	.word	0x00000000
        /*0b64*/ 	.word	0x00000178
        /*0b68*/ 	.short	0x010a
        /*0b6a*/ 	.byte	0xff
	.zero		1


	//   ....[169]....
        /*0b6c*/ 	.word	0x000072b0
        /*0b70*/ 	.word	0x00000003
        /*0b74*/ 	.word	0x00000168
        /*0b78*/ 	.short	0x010a
        /*0b7a*/ 	.byte	0xff
	.zero		1


	//   ....[170]....
        /*0b7c*/ 	.word	0x00007300
        /*0b80*/ 	.word	0x00000000
        /*0b84*/ 	.word	0x00000180
        /*0b88*/ 	.short	0x010a
        /*0b8a*/ 	.byte	0xff
	.zero		1


	//   ....[171]....
        /*0b8c*/ 	.word	0x00007360
        /*0b90*/ 	.word	0x00000000
        /*0b94*/ 	.word	0x00000160
        /*0b98*/ 	.short	0x010a
        /*0b9a*/ 	.byte	0xff
	.zero		1


	//   ....[172]....
        /*0b9c*/ 	.word	0x000073c0
        /*0ba0*/ 	.word	0x00000003
        /*0ba4*/ 	.word	0x000001a0
        /*0ba8*/ 	.short	0x010a
        /*0baa*/ 	.byte	0xff
	.zero		1


	//----- nvinfo : EIATTR_NUM_MBARRIERS
	.align		4
.L_44:
        /*0bac*/ 	.byte	0x03, 0x38
        /*0bae*/ 	.short	0x0040


	//----- nvinfo : EIATTR_EXIT_INSTR_OFFSETS
	.align		4
        /*0bb0*/ 	.byte	0x04, 0x1c
        /*0bb2*/ 	.short	(.L_46 - .L_45)


	//   ....[0]....
.L_45:
        /*0bb4*/ 	.word	0x00003120


	//   ....[1]....
        /*0bb8*/ 	.word	0x00003620


	//   ....[2]....
        /*0bbc*/ 	.word	0x00003680


	//   ....[3]....
        /*0bc0*/ 	.word	0x000045e0


	//   ....[4]....
        /*0bc4*/ 	.word	0x00005120


	//   ....[5]....
        /*0bc8*/ 	.word	0x00005160


	//   ....[6]....
        /*0bcc*/ 	.word	0x000064b0


	//----- nvinfo : EIATTR_MAX_THREADS
	.align		4
.L_46:
        /*0bd0*/ 	.byte	0x04, 0x05
        /*0bd2*/ 	.short	(.L_48 - .L_47)
.L_47:
        /*0bd4*/ 	.word	0x00000100
        /*0bd8*/ 	.word	0x00000001
        /*0bdc*/ 	.word	0x00000001


	//----- nvinfo : EIATTR_CRS_STACK_SIZE
	.align		4
.L_48:
        /*0be0*/ 	.byte	0x04, 0x1e
        /*0be2*/ 	.short	(.L_50 - .L_49)
.L_49:
        /*0be4*/ 	.word	0x00000000


	//----- nvinfo : EIATTR_CBANK_PARAM_SIZE
	.align		4
.L_50:
        /*0be8*/ 	.byte	0x03, 0x19
        /*0bea*/ 	.short	0x0800


	//----- nvinfo : EIATTR_PARAM_CBANK
	.align		4
        /*0bec*/ 	.byte	0x04, 0x0a
        /*0bee*/ 	.short	(.L_52 - .L_51)
	.align		4
.L_51:
        /*0bf0*/ 	.word	index@(.nv.constant0._ZN7cutlass13device_kernelINS_4gemm6kernel13GemmUniversalIN4cute5tupleIJiiiiEEENS1_10collective13CollectiveMmaINS1_35MainloopSm100TmaUmmaWarpSpecializedILi22ELi2ELi4ENS5_IJNS4_1CILi1EEESB_SB_EEEEENS5_IJNSA_ILi64EEENSA_ILi16EEENSA_ILi128EEEEEENS_12float_e4m3_tENS5_IJlSB_lEEESI_SJ_NS4_8TiledMMAINS4_8MMA_AtomIJNS4_10MMA_TraitsINS4_19SM100_MMA_F8F6F4_SSEJSI_SI_fSE_SF_NS4_17integral_constantINS4_4UMMA5MajorELSQ_0EEESR_NSO_INSP_7ScaleInELSS_0EEEST_EEEEEENS4_6LayoutISC_NS5_IJNSA_ILi0EEESX_SX_EEEEENS5_IJNS4_10UnderscoreES10_S10_EEEEENS4_13SM90_TMA_LOADENS4_14ComposedLayoutINS4_7SwizzleILi3ELi4ELi3EEENS4_18smem_ptr_flag_bitsILi8EEENSW_INS5_IJNSA_ILi8EEESG_EEENS5_IJSG_SB_EEEEEEEvNS4_8identityES13_S1D_vS1E_EENS_8epilogue10collective18CollectiveEpilogueINS1G_23Sm100TmaWarpSpecializedILi1ELi1ELi8ELb0ELb0EEEJSH_NS5_IJNSW_ISE_SB_EENSW_ISF_SB_EEEEESI_SJ_SI_SJ_NS1G_6fusion15FusionCallbacksIS1K_NS1O_17LinearCombinationISI_fSI_fLNS_15FloatRoundStyleE2EEESH_S1N_JEEENS4_5SM1004TMEM4LOAD25SM100_TMEM_LOAD_16dp32b8xES13_NS14_INS15_ILi0ELi4ELi3EEES18_NSW_INS5_IJS19_SF_EEENS5_IJSF_SB_EEEEEEENS4_39AutoVectorizingCopyWithAssumedAlignmentILi128EEENS4_14SM90_TMA_STOREES22_S24_S24_EEEvvEEEEvNT_6ParamsE)
        /*0bf4*/ 	.short	0x0380
        /*0bf6*/ 	.short	0x0800


	//----- nvinfo : EIATTR_SW_WAR
	.align		4
.L_52:
        /*0bf8*/ 	.byte	0x04, 0x36
        /*0bfa*/ 	.short	(.L_54 - .L_53)
.L_53:
        /*0bfc*/ 	.word	0x00000008
.L_54:


//--------------------- .nv.callgraph             --------------------------
	.section	.nv.callgraph,"",@"SHT_CUDA_CALLGRAPH"
	.align	4
	.sectionentsize	8
	.align		4
        /*0000*/ 	.word	0x00000000
	.align		4
        /*0004*/ 	.word	0xffffffff
	.align		4
        /*0008*/ 	.word	index@(_ZN7cutlass13device_kernelINS_4gemm6kernel13GemmUniversalIN4cute5tupleIJiiiiEEENS1_10collective13CollectiveMmaINS1_35MainloopSm100TmaUmmaWarpSpecializedILi22ELi2ELi4ENS5_IJNS4_1CILi1EEESB_SB_EEEEENS5_IJNSA_ILi64EEENSA_ILi16EEENSA_ILi128EEEEEENS_12float_e4m3_tENS5_IJlSB_lEEESI_SJ_NS4_8TiledMMAINS4_8MMA_AtomIJNS4_10MMA_TraitsINS4_19SM100_MMA_F8F6F4_SSEJSI_SI_fSE_SF_NS4_17integral_constantINS4_4UMMA5MajorELSQ_0EEESR_NSO_INSP_7ScaleInELSS_0EEEST_EEEEEENS4_6LayoutISC_NS5_IJNSA_ILi0EEESX_SX_EEEEENS5_IJNS4_10UnderscoreES10_S10_EEEEENS4_13SM90_TMA_LOADENS4_14ComposedLayoutINS4_7SwizzleILi3ELi4ELi3EEENS4_18smem_ptr_flag_bitsILi8EEENSW_INS5_IJNSA_ILi8EEESG_EEENS5_IJSG_SB_EEEEEEEvNS4_8identityES13_S1D_vS1E_EENS_8epilogue10collective18CollectiveEpilogueINS1G_23Sm100TmaWarpSpecializedILi1ELi1ELi8ELb0ELb0EEEJSH_NS5_IJNSW_ISE_SB_EENSW_ISF_SB_EEEEESI_SJ_SI_SJ_NS1G_6fusion15FusionCallbacksIS1K_NS1O_17LinearCombinationISI_fSI_fLNS_15FloatRoundStyleE2EEESH_S1N_JEEENS4_5SM1004TMEM4LOAD25SM100_TMEM_LOAD_16dp32b8xES13_NS14_INS15_ILi0ELi4ELi3EEES18_NSW_INS5_IJS19_SF_EEENS5_IJSF_SB_EEEEEEENS4_39AutoVectorizingCopyWithAssumedAlignmentILi128EEENS4_14SM90_TMA_STOREES22_S24_S24_EEEvvEEEEvNT_6ParamsE)
	.align		4
        /*000c*/ 	.word	index@(__assertfail)
	.align		4
        /*0010*/ 	.word	0x00000000
	.align		4
        /*0014*/ 	.word	0xfffffffe
	.align		4
        /*0018*/ 	.word	0x00000000
	.align		4
        /*001c*/ 	.word	0xfffffffd
	.align		4
        /*0020*/ 	.word	0x00000000
	.align		4
        /*0024*/ 	.word	0xfffffffc


//--------------------- .nv.constant4             --------------------------
	.section	.nv.constant4,"a",@progbits
	.align	8
	.align		8
.nv.constant4:
        /*0000*/ 	.dword	__assertfail
	.align		8
        /*0008*/ 	.dword	__unnamed_1
	.align		8
        /*0010*/ 	.dword	_ZN40_INTERNAL_37a6e8d4_4_k_cu_e606b82e_177774cuda3std3__45__cpo5beginE
	.align		8
        /*0018*/ 	.dword	_ZN40_INTERNAL_37a6e8d4_4_k_cu_e606b82e_177774cuda3std3__45__cpo3endE
	.align		8
        /*0020*/ 	.dword	_ZN40_INTERNAL_37a6e8d4_4_k_cu_e606b82e_177774cuda3std3__45__cpo6cbeginE
	.align		8
        /*0028*/ 	.dword	_ZN40_INTERNAL_37a6e8d4_4_k_cu_e606b82e_177774cuda3std3__45__cpo4cendE
	.align		8
        /*0030*/ 	.dword	_ZN40_INTERNAL_37a6e8d4_4_k_cu_e606b82e_177774cuda3std3__442_GLOBAL__N__37a6e8d4_4_k_cu_e606b82e_177776ignoreE
	.align		8
        /*0038*/ 	.dword	_ZN40_INTERNAL_37a6e8d4_4_k_cu_e606b82e_177774cuda3std3__419piecewise_constructE
	.align		8
        /*0040*/ 	.dword	_ZN40_INTERNAL_37a6e8d4_4_k_cu_e606b82e_177774cuda3std3__48in_placeE
	.align		8
        /*0048*/ 	.dword	_ZN40_INTERNAL_37a6e8d4_4_k_cu_e606b82e_177774cuda3std6ranges3__45__cpo4swapE
	.align		8
        /*0050*/ 	.dword	_ZN40_INTERNAL_37a6e8d4_4_k_cu_e606b82e_177774cuda3std6ranges3__45__cpo9iter_moveE
	.align		8
        /*0058*/ 	.dword	_ZN40_INTERNAL_37a6e8d4_4_k_cu_e606b82e_177774cute7productE
	.align		8
        /*0060*/ 	.dword	_ZN40_INTERNAL_37a6e8d4_4_k_cu_e606b82e_177774cute1_E
	.align		8
        /*0068*/ 	.dword	$str$25
	.align		8
        /*0070*/ 	.dword	$str$26


//--------------------- .text._ZN7cutlass13device_kernelINS_4gemm6kernel13GemmUniversalIN4cute5tupleIJiiiiEEENS1_10collective13CollectiveMmaINS1_35MainloopSm100TmaUmmaWarpSpecializedILi22ELi2ELi4ENS5_IJNS4_1CILi1EEESB_SB_EEEEENS5_IJNSA_ILi64EEENSA_ILi16EEENSA_ILi128EEEEEENS_12float_e4m3_tENS5_IJlSB_lEEESI_SJ_NS4_8TiledMMAINS4_8MMA_AtomIJNS4_10MMA_TraitsINS4_19SM100_MMA_F8F6F4_SSEJSI_SI_fSE_SF_NS4_17integral_constantINS4_4UMMA5MajorELSQ_0EEESR_NSO_INSP_7ScaleInELSS_0EEEST_EEEEEENS4_6LayoutISC_NS5_IJNSA_ILi0EEESX_SX_EEEEENS5_IJNS4_10UnderscoreES10_S10_EEEEENS4_13SM90_TMA_LOADENS4_14ComposedLayoutINS4_7SwizzleILi3ELi4ELi3EEENS4_18smem_ptr_flag_bitsILi8EEENSW_INS5_IJNSA_ILi8EEESG_EEENS5_IJSG_SB_EEEEEEEvNS4_8identityES13_S1D_vS1E_EENS_8epilogue10collective18CollectiveEpilogueINS1G_23Sm100TmaWarpSpecializedILi1ELi1ELi8ELb0ELb0EEEJSH_NS5_IJNSW_ISE_SB_EENSW_ISF_SB_EEEEESI_SJ_SI_SJ_NS1G_6fusion15FusionCallbacksIS1K_NS1O_17LinearCombinationISI_fSI_fLNS_15FloatRoundStyleE2EEESH_S1N_JEEENS4_5SM1004TMEM4LOAD25SM100_TMEM_LOAD_16dp32b8xES13_NS14_INS15_ILi0ELi4ELi3EEES18_NSW_INS5_IJS19_SF_EEENS5_IJSF_SB_EEEEEEENS4_39AutoVectorizingCopyWithAssumedAlignmentILi128EEENS4_14SM90_TMA_STOREES22_S24_S24_EEEvvEEEEvNT_6ParamsE --------------------------
	.section	.text._ZN7cutlass13device_kernelINS_4gemm6kernel13GemmUniversalIN4cute5tupleIJiiiiEEENS1_10collective13CollectiveMmaINS1_35MainloopSm100TmaUmmaWarpSpecializedILi22ELi2ELi4ENS5_IJNS4_1CILi1EEESB_SB_EEEEENS5_IJNSA_ILi64EEENSA_ILi16EEENSA_ILi128EEEEEENS_12float_e4m3_tENS5_IJlSB_lEEESI_SJ_NS4_8TiledMMAINS4_8MMA_AtomIJNS4_10MMA_TraitsINS4_19SM100_MMA_F8F6F4_SSEJSI_SI_fSE_SF_NS4_17integral_constantINS4_4UMMA5MajorELSQ_0EEESR_NSO_INSP_7ScaleInELSS_0EEEST_EEEEEENS4_6LayoutISC_NS5_IJNSA_ILi0EEESX_SX_EEEEENS5_IJNS4_10UnderscoreES10_S10_EEEEENS4_13SM90_TMA_LOADENS4_14ComposedLayoutINS4_7SwizzleILi3ELi4ELi3EEENS4_18smem_ptr_flag_bitsILi8EEENSW_INS5_IJNSA_ILi8EEESG_EEENS5_IJSG_SB_EEEEEEEvNS4_8identityES13_S1D_vS1E_EENS_8epilogue10collective18CollectiveEpilogueINS1G_23Sm100TmaWarpSpecializedILi1ELi1ELi8ELb0ELb0EEEJSH_NS5_IJNSW_ISE_SB_EENSW_ISF_SB_EEEEESI_SJ_SI_SJ_NS1G_6fusion15FusionCallbacksIS1K_NS1O_17LinearCombinationISI_fSI_fLNS_15FloatRoundStyleE2EEESH_S1N_JEEENS4_5SM1004TMEM4LOAD25SM100_TMEM_LOAD_16dp32b8xES13_NS14_INS15_ILi0ELi4ELi3EEES18_NSW_INS5_IJS19_SF_EEENS5_IJSF_SB_EEEEEEENS4_39AutoVectorizingCopyWithAssumedAlignmentILi128EEENS4_14SM90_TMA_STOREES22_S24_S24_EEEvvEEEEvNT_6ParamsE,"ax",@progbits
	.align	128
.text._ZN7cutlass13device_kernelINS_4gemm6kernel13GemmUniversalIN4cute5tupleIJiiiiEEENS1_10collective13CollectiveMmaINS1_35MainloopSm100TmaUmmaWarpSpecializedILi22ELi2ELi4ENS5_IJNS4_1CILi1EEESB_SB_EEEEENS5_IJNSA_ILi64EEENSA_ILi16EEENSA_ILi128EEEEEENS_12float_e4m3_tENS5_IJlSB_lEEESI_SJ_NS4_8TiledMMAINS4_8MMA_AtomIJNS4_10MMA_TraitsINS4_19SM100_MMA_F8F6F4_SSEJSI_SI_fSE_SF_NS4_17integral_constantINS4_4UMMA5MajorELSQ_0EEESR_NSO_INSP_7ScaleInELSS_0EEEST_EEEEEENS4_6LayoutISC_NS5_IJNSA_ILi0EEESX_SX_EEEEENS5_IJNS4_10UnderscoreES10_S10_EEEEENS4_13SM90_TMA_LOADENS4_14ComposedLayoutINS4_7SwizzleILi3ELi4ELi3EEENS4_18smem_ptr_flag_bitsILi8EEENSW_INS5_IJNSA_ILi8EEESG_EEENS5_IJSG_SB_EEEEEEEvNS4_8identityES13_S1D_vS1E_EENS_8epilogue10collective18CollectiveEpilogueINS1G_23Sm100TmaWarpSpecializedILi1ELi1ELi8ELb0ELb0EEEJSH_NS5_IJNSW_ISE_SB_EENSW_ISF_SB_EEEEESI_SJ_SI_SJ_NS1G_6fusion15FusionCallbacksIS1K_NS1O_17LinearCombinationISI_fSI_fLNS_15FloatRoundStyleE2EEESH_S1N_JEEENS4_5SM1004TMEM4LOAD25SM100_TMEM_LOAD_16dp32b8xES13_NS14_INS15_ILi0ELi4ELi3EEES18_NSW_INS5_IJS19_SF_EEENS5_IJSF_SB_EEEEEEENS4_39AutoVectorizingCopyWithAssumedAlignmentILi128EEENS4_14SM90_TMA_STOREES22_S24_S24_EEEvvEEEEvNT_6ParamsE:
        .type           _ZN7cutlass13device_kernelINS_4gemm6kernel13GemmUniversalIN4cute5tupleIJiiiiEEENS1_10collective13CollectiveMmaINS1_35MainloopSm100TmaUmmaWarpSpecializedILi22ELi2ELi4ENS5_IJNS4_1CILi1EEESB_SB_EEEEENS5_IJNSA_ILi64EEENSA_ILi16EEENSA_ILi128EEEEEENS_12float_e4m3_tENS5_IJlSB_lEEESI_SJ_NS4_8TiledMMAINS4_8MMA_AtomIJNS4_10MMA_TraitsINS4_19SM100_MMA_F8F6F4_SSEJSI_SI_fSE_SF_NS4_17integral_constantINS4_4UMMA5MajorELSQ_0EEESR_NSO_INSP_7ScaleInELSS_0EEEST_EEEEEENS4_6LayoutISC_NS5_IJNSA_ILi0EEESX_SX_EEEEENS5_IJNS4_10UnderscoreES10_S10_EEEEENS4_13SM90_TMA_LOADENS4_14ComposedLayoutINS4_7SwizzleILi3ELi4ELi3EEENS4_18smem_ptr_flag_bitsILi8EEENSW_INS5_IJNSA_ILi8EEESG_EEENS5_IJSG_SB_EEEEEEEvNS4_8identityES13_S1D_vS1E_EENS_8epilogue10collective18CollectiveEpilogueINS1G_23Sm100TmaWarpSpecializedILi1ELi1ELi8ELb0ELb0EEEJSH_NS5_IJNSW_ISE_SB_EENSW_ISF_SB_EEEEESI_SJ_SI_SJ_NS1G_6fusion15FusionCallbacksIS1K_NS1O_17LinearCombinationISI_fSI_fLNS_15FloatRoundStyleE2EEESH_S1N_JEEENS4_5SM1004TMEM4LOAD25SM100_TMEM_LOAD_16dp32b8xES13_NS14_INS15_ILi0ELi4ELi3EEES18_NSW_INS5_IJS19_SF_EEENS5_IJSF_SB_EEEEEEENS4_39AutoVectorizingCopyWithAssumedAlignmentILi128EEENS4_14SM90_TMA_STOREES22_S24_S24_EEEvvEEEEvNT_6ParamsE,@function
        .size           _ZN7cutlass13device_kernelINS_4gemm6kernel13GemmUniversalIN4cute5tupleIJiiiiEEENS1_10collective13CollectiveMmaINS1_35MainloopSm100TmaUmmaWarpSpecializedILi22ELi2ELi4ENS5_IJNS4_1CILi1EEESB_SB_EEEEENS5_IJNSA_ILi64EEENSA_ILi16EEENSA_ILi128EEEEEENS_12float_e4m3_tENS5_IJlSB_lEEESI_SJ_NS4_8TiledMMAINS4_8MMA_AtomIJNS4_10MMA_TraitsINS4_19SM100_MMA_F8F6F4_SSEJSI_SI_fSE_SF_NS4_17integral_constantINS4_4UMMA5MajorELSQ_0EEESR_NSO_INSP_7ScaleInELSS_0EEEST_EEEEEENS4_6LayoutISC_NS5_IJNSA_ILi0EEESX_SX_EEEEENS5_IJNS4_10UnderscoreES10_S10_EEEEENS4_13SM90_TMA_LOADENS4_14ComposedLayoutINS4_7SwizzleILi3ELi4ELi3EEENS4_18smem_ptr_flag_bitsILi8EEENSW_INS5_IJNSA_ILi8EEESG_EEENS5_IJSG_SB_EEEEEEEvNS4_8identityES13_S1D_vS1E_EENS_8epilogue10collective18CollectiveEpilogueINS1G_23Sm100TmaWarpSpecializedILi1ELi1ELi8ELb0ELb0EEEJSH_NS5_IJNSW_ISE_SB_EENSW_ISF_SB_EEEEESI_SJ_SI_SJ_NS1G_6fusion15FusionCallbacksIS1K_NS1O_17LinearCombinationISI_fSI_fLNS_15FloatRoundStyleE2EEESH_S1N_JEEENS4_5SM1004TMEM4LOAD25SM100_TMEM_LOAD_16dp32b8xES13_NS14_INS15_ILi0ELi4ELi3EEES18_NSW_INS5_IJS19_SF_EEENS5_IJSF_SB_EEEEEEENS4_39AutoVectorizingCopyWithAssumedAlignmentILi128EEENS4_14SM90_TMA_STOREES22_S24_S24_EEEvvEEEEvNT_6ParamsE,(.L_x_180 - _ZN7cutlass13device_kernelINS_4gemm6kernel13GemmUniversalIN4cute5tupleIJiiiiEEENS1_10collective13CollectiveMmaINS1_35MainloopSm100TmaUmmaWarpSpecializedILi22ELi2ELi4ENS5_IJNS4_1CILi1EEESB_SB_EEEEENS5_IJNSA_ILi64EEENSA_ILi16EEENSA_ILi128EEEEEENS_12float_e4m3_tENS5_IJlSB_lEEESI_SJ_NS4_8TiledMMAINS4_8MMA_AtomIJNS4_10MMA_TraitsINS4_19SM100_MMA_F8F6F4_SSEJSI_SI_fSE_SF_NS4_17integral_constantINS4_4UMMA5MajorELSQ_0EEESR_NSO_INSP_7ScaleInELSS_0EEEST_EEEEEENS4_6LayoutISC_NS5_IJNSA_ILi0EEESX_SX_EEEEENS5_IJNS4_10UnderscoreES10_S10_EEEEENS4_13SM90_TMA_LOADENS4_14ComposedLayoutINS4_7SwizzleILi3ELi4ELi3EEENS4_18smem_ptr_flag_bitsILi8EEENSW_INS5_IJNSA_ILi8EEESG_EEENS5_IJSG_SB_EEEEEEEvNS4_8identityES13_S1D_vS1E_EENS_8epilogue10collective18CollectiveEpilogueINS1G_23Sm100TmaWarpSpecializedILi1ELi1ELi8ELb0ELb0EEEJSH_NS5_IJNSW_ISE_SB_EENSW_ISF_SB_EEEEESI_SJ_SI_SJ_NS1G_6fusion15FusionCallbacksIS1K_NS1O_17LinearCombinationISI_fSI_fLNS_15FloatRoundStyleE2EEESH_S1N_JEEENS4_5SM1004TMEM4LOAD25SM100_TMEM_LOAD_16dp32b8xES13_NS14_INS15_ILi0ELi4ELi3EEES18_NSW_INS5_IJS19_SF_EEENS5_IJSF_SB_EEEEEEENS4_39AutoVectorizingCopyWithAssumedAlignmentILi128EEENS4_14SM90_TMA_STOREES22_S24_S24_EEEvvEEEEvNT_6ParamsE)
        .other          _ZN7cutlass13device_kernelINS_4gemm6kernel13GemmUniversalIN4cute5tupleIJiiiiEEENS1_10collective13CollectiveMmaINS1_35MainloopSm100TmaUmmaWarpSpecializedILi22ELi2ELi4ENS5_IJNS4_1CILi1EEESB_SB_EEEEENS5_IJNSA_ILi64EEENSA_ILi16EEENSA_ILi128EEEEEENS_12float_e4m3_tENS5_IJlSB_lEEESI_SJ_NS4_8TiledMMAINS4_8MMA_AtomIJNS4_10MMA_TraitsINS4_19SM100_MMA_F8F6F4_SSEJSI_SI_fSE_SF_NS4_17integral_constantINS4_4UMMA5MajorELSQ_0EEESR_NSO_INSP_7ScaleInELSS_0EEEST_EEEEEENS4_6LayoutISC_NS5_IJNSA_ILi0EEESX_SX_EEEEENS5_IJNS4_10UnderscoreES10_S10_EEEEENS4_13SM90_TMA_LOADENS4_14ComposedLayoutINS4_7SwizzleILi3ELi4ELi3EEENS4_18smem_ptr_flag_bitsILi8EEENSW_INS5_IJNSA_ILi8EEESG_EEENS5_IJSG_SB_EEEEEEEvNS4_8identityES13_S1D_vS1E_EENS_8epilogue10collective18CollectiveEpilogueINS1G_23Sm100TmaWarpSpecializedILi1ELi1ELi8ELb0ELb0EEEJSH_NS5_IJNSW_ISE_SB_EENSW_ISF_SB_EEEEESI_SJ_SI_SJ_NS1G_6fusion15FusionCallbacksIS1K_NS1O_17LinearCombinationISI_fSI_fLNS_15FloatRoundStyleE2EEESH_S1N_JEEENS4_5SM1004TMEM4LOAD25SM100_TMEM_LOAD_16dp32b8xES13_NS14_INS15_ILi0ELi4ELi3EEES18_NSW_INS5_IJS19_SF_EEENS5_IJSF_SB_EEEEEEENS4_39AutoVectorizingCopyWithAssumedAlignmentILi128EEENS4_14SM90_TMA_STOREES22_S24_S24_EEEvvEEEEvNT_6ParamsE,@"STO_CUDA_ENTRY STV_DEFAULT"
_ZN7cutlass13device_kernelINS_4gemm6kernel13GemmUniversalIN4cute5tupleIJiiiiEEENS1_10collective13CollectiveMmaINS1_35MainloopSm100TmaUmmaWarpSpecializedILi22ELi2ELi4ENS5_IJNS4_1CILi1EEESB_SB_EEEEENS5_IJNSA_ILi64EEENSA_ILi16EEENSA_ILi128EEEEEENS_12float_e4m3_tENS5_IJlSB_lEEESI_SJ_NS4_8TiledMMAINS4_8MMA_AtomIJNS4_10MMA_TraitsINS4_19SM100_MMA_F8F6F4_SSEJSI_SI_fSE_SF_NS4_17integral_constantINS4_4UMMA5MajorELSQ_0EEESR_NSO_INSP_7ScaleInELSS_0EEEST_EEEEEENS4_6LayoutISC_NS5_IJNSA_ILi0EEESX_SX_EEEEENS5_IJNS4_10UnderscoreES10_S10_EEEEENS4_13SM90_TMA_LOADENS4_14ComposedLayoutINS4_7SwizzleILi3ELi4ELi3EEENS4_18smem_ptr_flag_bitsILi8EEENSW_INS5_IJNSA_ILi8EEESG_EEENS5_IJSG_SB_EEEEEEEvNS4_8identityES13_S1D_vS1E_EENS_8epilogue10collective18CollectiveEpilogueINS1G_23Sm100TmaWarpSpecializedILi1ELi1ELi8ELb0ELb0EEEJSH_NS5_IJNSW_ISE_SB_EENSW_ISF_SB_EEEEESI_SJ_SI_SJ_NS1G_6fusion15FusionCallbacksIS1K_NS1O_17LinearCombinationISI_fSI_fLNS_15FloatRoundStyleE2EEESH_S1N_JEEENS4_5SM1004TMEM4LOAD25SM100_TMEM_LOAD_16dp32b8xES13_NS14_INS15_ILi0ELi4ELi3EEES18_NSW_INS5_IJS19_SF_EEENS5_IJSF_SB_EEEEEEENS4_39AutoVectorizingCopyWithAssumedAlignmentILi128EEENS4_14SM90_TMA_STOREES22_S24_S24_EEEvvEEEEvNT_6ParamsE:
[----:B------:R-:W1:Y:S01]  /*0000*/  LDC R1, c[0x0][0x37c] ;  /* 0x0000df00ff017b82 */ /* 0x000e620000000800 */
[----:B------:R-:W2:Y:S01]  /*0010*/  S2R R51, SR_TID.X ;  /* 0x0000000000337919 */ /* 0x000ea20000002100 */
[----:B------:R-:W3:Y:S01]  /*0020*/  LDCU.64 UR4, c[0x0][0x890] ;  /* 0x00011200ff0477ac */ /* 0x000ee20008000a00 */
[----:B------:R-:W-:Y:S02]  /*0030*/  PRMT R40, RZ, 0x7610, R40 ;  /* 0x00007610ff287816 */ /* 0x000fe40000000028 */
[----:B------:R-:W-:Y:S01]  /*0040*/  ELECT P5, URZ, PT ;  /* 0x0000000000ff782f */ /* 0x000fe200038a0000 */
[----:B------:R-:W4:Y:S01]  /*0050*/  LDCU.64 UR44, c[0x0][0x358] ;  /* 0x00006b00ff2c77ac */ /* 0x000f220008000a00 */
[----:B---3--:R-:W-:-:S04]  /*0060*/  UISETP.NE.U32.AND UP0, UPT, UR4, URZ, UPT ;  /* 0x000000ff0400728c */ /* 0x008fc8000bf05070 */
[----:B------:R-:W-:Y:S01]  /*0070*/  UISETP.NE.AND.EX UP0, UPT, UR5, URZ, UPT, UP0 ;  /* 0x000000ff0500728c */ /* 0x000fe2000bf05300 */
[----:B--2---:R-:W-:-:S05]  /*0080*/  SHF.R.U32.HI R46, RZ, 0x5, R51 ;  /* 0x00000005ff2e7819 */ /* 0x004fca0000011633 */
[----:B------:R-:W2:Y:S02]  /*0090*/  SHFL.IDX PT, R0, R46, RZ, 0x1f ;  /* 0x00001fff2e007589 */ /* 0x000ea400000e0000 */
[----:B--2---:R-:W-:Y:S01]  /*00a0*/  R2UR UR8, R0 ;  /* 0x00000000000872ca */ /* 0x004fe200000e0000 */
[----:B-1--4-:R-:W-:-:S14]  /*00b0*/  BRA.U UP0, `(.L_x_0) ;  /* 0x00000001002c7547 */ /* 0x012fdc000b800000 */
[----:B------:R-:W1:Y:S02]  /*00c0*/  LDCU.64 UR6, c[0x0][0x888] ;  /* 0x00011100ff0677ac */ /* 0x000e640008000a00 */
[----:B-1----:R-:W-:-:S04]  /*00d0*/  UISETP.NE.U32.AND UP0, UPT, UR6, URZ, UPT ;  /* 0x000000ff0600728c */ /* 0x002fc8000bf05070 */
[----:B------:R-:W-:-:S09]  /*00e0*/  UISETP.NE.AND.EX UP0, UPT, UR7, URZ, UPT, UP0 ;  /* 0x000000ff0700728c */ /* 0x000fd2000bf05300 */
[----:B------:R-:W-:Y:S05]  /*00f0*/  BRA.U !UP0, `(.L_x_1) ;  /* 0x0000000108147547 */ /* 0x000fea000b800000 */
[----:B------:R-:W1:Y:S02]  /*0100*/  LDC.64 R2, c[0x0][0x888] ;  /* 0x00022200ff027b82 */ /* 0x000e640000000a00 */
[----:B-1----:R-:W2:Y:S01]  /*0110*/  LDG.E R0, desc[UR44][R2.64] ;  /* 0x0000002c02007981 */ /* 0x002ea2000c1e1900 */
[----:B------:R-:W-:Y:S01]  /*0120*/  HFMA2 R40, -RZ, RZ, 0, 5.9604644775390625e-08 ;  /* 0x00000001ff287431 */ /* 0x000fe200000001ff */
[----:B--2---:R-:W-:Y:S01]  /*0130*/  R2UR UR38, R0 ;  /* 0x00000000002672ca */ /* 0x004fe200000e0000 */
[----:B------:R-:W-:Y:S05]  /*0140*/  BRA `(.L_x_0) ;  /* 0x0000000000087947 */ /* 0x000fea0003800000 */
.L_x_1:
[----:B------:R-:W-:Y:S01]  /*0150*/  HFMA2 R40, -RZ, RZ, 0, 5.9604644775390625e-08 ;  /* 0x00000001ff287431 */ /* 0x000fe200000001ff */
[----:B------:R-:W1:Y:S02]  /*0160*/  LDCU UR38, c[0x0][0x880] ;  /* 0x00011000ff2677ac */ /* 0x000e640008000800 */
.L_x_0:
[----:B------:R-:W2:Y:S02]  /*0170*/  LDCU.64 UR6, c[0x0][0x8b0] ;  /* 0x00011600ff0677ac */ /* 0x000ea40008000a00 */
[----:B--2---:R-:W-:-:S04]  /*0180*/  UISETP.NE.U32.AND UP0, UPT, UR6, URZ, UPT ;  /* 0x000000ff0600728c */ /* 0x004fc8000bf05070 */
[----:B------:R-:W-:-:S09]  /*0190*/  UISETP.NE.AND.EX UP0, UPT, UR7, URZ, UPT, UP0 ;  /* 0x000000ff0700728c */ /* 0x000fd2000bf05300 */
[----:B------:R-:W-:Y:S05]  /*01a0*/  BRA.U UP0, `(.L_x_2) ;  /* 0x0000000100207547 */ /* 0x000fea000b800000 */
[----:B------:R-:W2:Y:S02]  /*01b0*/  LDCU.64 UR6, c[0x0][0x8a8] ;  /* 0x00011500ff0677ac */ /* 0x000ea40008000a00 */
[----:B--2---:R-:W-:-:S04]  /*01c0*/  UISETP.NE.U32.AND UP0, UPT, UR6, URZ, UPT ;  /* 0x000000ff0600728c */ /* 0x004fc8000bf05070 */
[----:B------:R-:W-:-:S09]  /*01d0*/  UISETP.NE.AND.EX UP0, UPT, UR7, URZ, UPT, UP0 ;  /* 0x000000ff0700728c */ /* 0x000fd2000bf05300 */
[----:B------:R-:W-:Y:S05]  /*01e0*/  BRA.U !UP0, `(.L_x_3) ;  /* 0x00000001080c7547 */ /* 0x000fea000b800000 */
[----:B------:R-:W2:Y:S02]  /*01f0*/  LDC.64 R2, c[0x0][0x8a8] ;  /* 0x00022a00ff027b82 */ /* 0x000ea40000000a00 */
[----:B--2---:R2:W5:Y:S01]  /*0200*/  LDG.E R27, desc[UR44][R2.64] ;  /* 0x0000002c021b7981 */ /* 0x004562000c1e1900 */
[----:B------:R-:W-:Y:S05]  /*0210*/  BRA `(.L_x_2) ;  /* 0x0000000000047947 */ /* 0x000fea0003800000 */
.L_x_3:
[----:B------:R-:W3:Y:S02]  /*0220*/  LDC R27, c[0x0][0x8a0] ;  /* 0x00022800ff1b7b82 */ /* 0x000ee40000000800 */
.L_x_2:
[----:B------:R-:W-:Y:S01]  /*0230*/  IMAD.U32 R0, RZ, RZ, UR8 ;  /* 0x00000008ff007e24 */ /* 0x000fe2000f8e00ff */
[----:B------:R-:W-:Y:S04]  /*0240*/  BSSY.RECONVERGENT B0, `(.L_x_4) ;  /* 0x000000c000007945 */ /* 0x000fe80003800200 */
[C---:B------:R-:W-:Y:S02]  /*0250*/  ISETP.NE.OR P1, PT, R0.reuse, 0x1, !P5 ;  /* 0x000000010000780c */ /* 0x040fe40006f25670 */
[----:B------:R-:W-:-:S11]  /*0260*/  ISETP.NE.OR P0, PT, R0, 0x3, !P5 ;  /* 0x000000030000780c */ /* 0x000fd60006f05670 */
[----:B------:R-:W-:Y:S05]  /*0270*/  @P1 BRA `(.L_x_5) ;  /* 0x0000000000201947 */ /* 0x000fea0003800000 */
[----:B------:R-:W4:Y:S02]  /*0280*/  LDCU.64 UR6, c[0x0][0x348] ;  /* 0x00006900ff0677ac */ /* 0x000f240008000a00 */
[----:B----4-:R-:W-:Y:S02]  /*0290*/  UIADD3 UR10, UP1, UPT, UR6, 0x80, URZ ;  /* 0x00000080060a7890 */ /* 0x010fe4000ff3e0ff */
[----:B------:R-:W-:Y:S02]  /*02a0*/  UIADD3 UR6, UP0, UPT, UR6, 0x180, URZ ;  /* 0x0000018006067890 */ /* 0x000fe4000ff1e0ff */
[----:B------:R-:W-:Y:S02]  /*02b0*/  UIADD3.X UR11, UPT, UPT, URZ, UR7, URZ, UP1, !UPT ;  /* 0x00000007ff0b7290 */ /* 0x000fe40008ffe4ff */
[----:B------:R-:W-:-:S07]  /*02c0*/  UIADD3.X UR7, UPT, UPT, URZ, UR7, URZ, UP0, !UPT ;  /* 0x00000007ff077290 */ /* 0x000fce00087fe4ff */
[----:B------:R4:W-:Y:S02]  /*02d0*/  UTMACCTL.PF [UR10] ;  /* 0x000000000a0079b9 */ /* 0x0009e40008040000 */
[----:B------:R4:W-:Y:S02]  /*02e0*/  UTMACCTL.PF [UR6] ;  /* 0x00000000060079b9 */ /* 0x0009e40008040000 */
[----:B----4-:R-:W-:Y:S01]  /*02f0*/  NOP ;  /* 0x0000000000007918 */ /* 0x010fe20000000000 */
.L_x_5:
[----:B-1----:R-:W-:Y:S05]  /*0300*/  BSYNC.RECONVERGENT B0 ;  /* 0x0000000000007941 */ /* 0x002fea0003800200 */
.L_x_4:
[----:B------:R-:W-:Y:S04]  /*0310*/  BSSY.RECONVERGENT B0, `(.L_x_6) ;  /* 0x000000a000007945 */ /* 0x000fe80003800200 */
[----:B------:R-:W-:Y:S05]  /*0320*/  @P0 BRA `(.L_x_7) ;  /* 0x0000000000200947 */ /* 0x000fea0003800000 */
[----:B------:R-:W1:Y:S02]  /*0330*/  LDCU.64 UR6, c[0x0][0x348] ;  /* 0x00006900ff0677ac */ /* 0x000e640008000a00 */
[----:B-1----:R-:W-:Y:S02]  /*0340*/  UIADD3 UR10, UP1, UPT, UR6, 0x580, URZ ;  /* 0x00000580060a7890 */ /* 0x002fe4000ff3e0ff */
[----:B------:R-:W-:Y:S02]  /*0350*/  UIADD3 UR6, UP0, UPT, UR6, 0x680, URZ ;  /* 0x0000068006067890 */ /* 0x000fe4000ff1e0ff */
[----:B------:R-:W-:Y:S02]  /*0360*/  UIADD3.X UR11, UPT, UPT, URZ, UR7, URZ, UP1, !UPT ;  /* 0x00000007ff0b7290 */ /* 0x000fe40008ffe4ff */
[----:B------:R-:W-:-:S07]  /*0370*/  UIADD3.X UR7, UPT, UPT, URZ, UR7, URZ, UP0, !UPT ;  /* 0x00000007ff077290 */ /* 0x000fce00087fe4ff */
[----:B------:R1:W-:Y:S02]  /*0380*/  UTMACCTL.PF [UR10] ;  /* 0x000000000a0079b9 */ /* 0x0003e40008040000 */
[----:B------:R1:W-:Y:S02]  /*0390*/  UTMACCTL.PF [UR6] ;  /* 0x00000000060079b9 */ /* 0x0003e40008040000 */
[----:B-1----:R-:W-:Y:S01]  /*03a0*/  NOP ;  /* 0x0000000000007918 */ /* 0x002fe20000000000 */
.L_x_7:
[----:B------:R-:W-:Y:S05]  /*03b0*/  BSYNC.RECONVERGENT B0 ;  /* 0x0000000000007941 */ /* 0x000fea0003800200 */
.L_x_6:
[----:B------:R-:W1:Y:S01]  /*03c0*/  LDCU.64 UR6, c[0x0][0x888] ;  /* 0x00011100ff0677ac */ /* 0x000e620008000a00 */
[----:B------:R-:W-:Y:S02]  /*03d0*/  UISETP.EQ.U32.AND UP1, UPT, UR4, URZ, UPT ;  /* 0x000000ff0400728c */ /* 0x000fe4000bf22070 */
[----:B------:R-:W-:Y:S02]  /*03e0*/  UPLOP3.LUT UP2, UPT, UPT, UPT, UPT, 0x80, 0x8 ;  /* 0x000000000008789c */ /* 0x000fe40003f4f070 */
[----:B-1----:R-:W-:-:S04]  /*03f0*/  UISETP.NE.U32.AND UP0, UPT, UR6, URZ, UPT ;  /* 0x000000ff0600728c */ /* 0x002fc8000bf05070 */
[----:B------:R-:W-:-:S04]  /*0400*/  UISETP.NE.AND.EX UP0, UPT, UR7, URZ, UPT, UP0 ;  /* 0x000000ff0700728c */ /* 0x000fc8000bf05300 */
[----:B------:R-:W-:-:S04]  /*0410*/  UISETP.EQ.OR.EX UP3, UPT, UR5, URZ, !UP0, UP1 ;  /* 0x000000ff0500728c */ /* 0x000fc8000c762710 */
[----:B------:R-:W-:-:S05]  /*0420*/  UP2UR UR47, UPR, URZ, 0x8 ;  /* 0x00000008ff2f7883 */ /* 0x000fca0008000000 */
[----:B------:R-:W-:Y:S07]  /*0430*/  BRA.U !UP3, `(.L_x_8) ;  /* 0x000000010b207547 */ /* 0x000fee000b800000 */
[----:B------:R-:W-:Y:S01]  /*0440*/  UISETP.NE.U32.AND UP2, UPT, UR4, URZ, UPT ;  /* 0x000000ff0400728c */ /* 0x000fe2000bf45070 */
[----:B------:R-:W-:Y:S01]  /*0450*/  FSETP.NEU.AND P0, PT, RZ, UR38, PT ;  /* 0x00000026ff007c0b */ /* 0x000fe2000bf0d000 */
[----:B------:R-:W-:Y:S02]  /*0460*/  USEL UR4, URZ, 0xffffffff, UP0 ;  /* 0xffffffffff047887 */ /* 0x000fe40008000000 */
[----:B------:R-:W-:-:S10]  /*0470*/  UISETP.NE.AND.EX UP2, UPT, UR5, URZ, UPT, UP2 ;  /* 0x000000ff0500728c */ /* 0x000fd4000bf45320 */
[----:B------:R-:W-:Y:S01]  /*0480*/  VOTEU.ANY UP1, P0 ;  /* 0x0000000000ff7886 */ /* 0x000fe20000020100 */
[----:B------:R-:W-:-:S04]  /*0490*/  @!UP2 USEL UR4, URZ, 0xffffffff, UP1 ;  /* 0xffffffffff04a887 */ /* 0x000fc80008800000 */
[----:B------:R-:W-:-:S04]  /*04a0*/  ULOP3.LUT UR4, UR4, 0x1, URZ, 0xc0, !UPT ;  /* 0x0000000104047892 */ /* 0x000fc8000f8ec0ff */
[----:B------:R-:W-:-:S11]  /*04b0*/  UISETP.NE.U32.AND UP2, UPT, UR4, 0x1, UPT ;  /* 0x000000010400788c */ /* 0x000fd6000bf45070 */
.L_x_8:
[----:B--2---:R-:W1:Y:S01]  /*04c0*/  SHFL.IDX PT, R2, R46, RZ, 0x1f ;  /* 0x00001fff2e027589 */ /* 0x004e6200000e0000 */
[----:B------:R-:W-:-:S04]  /*04d0*/  UISETP.NE.AND UP1, UPT, UR8, 0x2, UPT ;  /* 0x000000020800788c */ /* 0x000fc8000bf25270 */
[----:B------:R-:W-:Y:S01]  /*04e0*/  USEL UR13, URZ, 0x1, UP1 ;  /* 0x00000001ff0d7887 */ /* 0x000fe20008800000 */
[----:B-1----:R-:W-:-:S13]  /*04f0*/  ISETP.NE.AND P0, PT, R2, RZ, PT ;  /* 0x000000ff0200720c */ /* 0x002fda0003f05270 */
[----:B------:R-:W-:Y:S05]  /*0500*/  @P0 BRA `(.L_x_9) ;  /* 0x0000000000e40947 */ /* 0x000fea0003800000 */
[----:B------:R-:W-:Y:S01]  /*0510*/  ELECT P0, URZ, PT ;  /* 0x0000000000ff782f */ /* 0x000fe20003800000 */
[----:B------:R-:W-:-:S12]  /*0520*/  BSSY.RECONVERGENT B0, `(.L_x_9) ;  /* 0x0000037000007945 */ /* 0x000fd80003800200 */
[----:B------:R-:W-:Y:S05]  /*0530*/  @!P0 BRA `(.L_x_10) ;  /* 0x0000000000d48947 */ /* 0x000fea0003800000 */
[----:B------:R-:W1:Y:S01]  /*0540*/  S2UR UR5, SR_CgaCtaId ;  /* 0x00000000000579c3 */ /* 0x000e620000008800 */
[----:B------:R-:W-:Y:S01]  /*0550*/  UMOV UR6, 0x400 ;  /* 0x0000040000067882 */ /* 0x000fe20000000000 */
[----:B------:R-:W-:Y:S01]  /*0560*/  UMOV UR4, 0x1 ;  /* 0x0000000100047882 */ /* 0x000fe20000000000 */
[----:B-1----:R-:W-:Y:S02]  /*0570*/  ULEA UR5, UR5, UR6, 0x18 ;  /* 0x0000000605057291 */ /* 0x002fe4000f8ec0ff */
[----:B------:R-:W-:-:S04]  /*0580*/  UIADD3 UR6, UPT, UPT, -UR4, 0x100000, URZ ;  /* 0x0010000004067890 */ /* 0x000fc8000fffe1ff */
[----:B------:R-:W-:Y:S02]  /*0590*/  USHF.L.U32 UR7, UR6, 0xb, URZ ;  /* 0x0000000b06077899 */ /* 0x000fe400080006ff */
[----:B------:R-:W-:Y:S01]  /*05a0*/  USHF.L.U32 UR6, UR6, 0x1, URZ ;  /* 0x0000000106067899 */ /* 0x000fe200080006ff */
[----:B------:R-:W1:Y:S11]  /*05b0*/  FENCE.VIEW.ASYNC.S ;  /* 0x00000000000073c6 */ /* 0x000e760000000000 */
[----:B-1----:R1:W2:Y:S01]  /*05c0*/  SYNCS.EXCH.64 URZ, [UR5], UR6 ;  /* 0x0000000605ff75b2 */ /* 0x0022a20008000100 */
[----:B------:R1:W4:Y:S01]  /*05d0*/  SYNCS.EXCH.64 URZ, [UR5+0xb0], UR6 ;  /* 0x0000b00605ff75b2 */ /* 0x0003220008000100 */
[----:B------:R1:W1:Y:S01]  /*05e0*/  SYNCS.EXCH.64 URZ, [UR5+0x8], UR6 ;  /* 0x0000080605ff75b2 */ /* 0x0002620008000100 */
        /* <DEDUP_REMOVED lines=41> */
[----:B--2-4-:R-:W-:Y:S01]  /*0880*/  NOP ;  /* 0x0000000000007918 */ /* 0x014fe20000000000 */
.L_x_10:
[----:B-1----:R-:W-:Y:S05]  /*0890*/  BSYNC.RECONVERGENT B0 ;  /* 0x0000000000007941 */ /* 0x002fea0003800200 */
.L_x_9:
[----:B------:R-:W1:Y:S01]  /*08a0*/  SHFL.IDX PT, R2, R46, RZ, 0x1f ;  /* 0x00001fff2e027589 */ /* 0x000e6200000e0000 */
[----:B------:R-:W-:Y:S01]  /*08b0*/  NOP ;  /* 0x0000000000007918 */ /* 0x000fe20000000000 */
[----:B-1----:R-:W-:-:S13]  /*08c0*/  ISETP.NE.AND P0, PT, R2, 0x1, PT ;  /* 0x000000010200780c */ /* 0x002fda0003f05270 */
[----:B------:R-:W-:Y:S05]  /*08d0*/  @P0 BRA `(.L_x_11) ;  /* 0x0000000000400947 */ /* 0x000fea0003800000 */
[----:B------:R-:W1:Y:S01]  /*08e0*/  S2UR UR6, SR_CgaCtaId ;  /* 0x00000000000679c3 */ /* 0x000e620000008800 */
[----:B------:R-:W-:Y:S01]  /*08f0*/  UMOV UR7, 0x400 ;  /* 0x0000040000077882 */ /* 0x000fe20000000000 */
[----:B------:R-:W-:Y:S01]  /*0900*/  UMOV UR5, 0x20 ;  /* 0x0000002000057882 */ /* 0x000fe20000000000 */
[----:B------:R-:W-:Y:S01]  /*0910*/  UMOV UR4, 0x80 ;  /* 0x0000008000047882 */ /* 0x000fe20000000000 */
[----:B------:R-:W-:-:S04]  /*0920*/  UIADD3 UR10, UPT, UPT, -UR5, 0x100000, URZ ;  /* 0x00100000050a7890 */ /* 0x000fc8000fffe1ff */
[----:B------:R-:W-:Y:S02]  /*0930*/  USHF.L.U32 UR11, UR10, 0xb, URZ ;  /* 0x0000000b0a0b7899 */ /* 0x000fe400080006ff */
[----:B------:R-:W-:Y:S02]  /*0940*/  USHF.L.U32 UR10, UR10, 0x1, URZ ;  /* 0x000000010a0a7899 */ /* 0x000fe400080006ff */
[----:B------:R-:W-:-:S04]  /*0950*/  UIADD3 UR4, UPT, UPT, -UR4, 0x100000, URZ ;  /* 0x0010000004047890 */ /* 0x000fc8000fffe1ff */
[----:B------:R-:W-:Y:S02]  /*0960*/  USHF.L.U32 UR5, UR4, 0xb, URZ ;  /* 0x0000000b04057899 */ /* 0x000fe400080006ff */
[----:B------:R-:W-:Y:S01]  /*0970*/  USHF.L.U32 UR4, UR4, 0x1, URZ ;  /* 0x0000000104047899 */ /* 0x000fe200080006ff */
[----:B------:R-:W-:Y:S01]  /*0980*/  ELECT P0, URZ, PT ;  /* 0x0000000000ff782f */ /* 0x000fe20003800000 */
[----:B-1----:R-:W-:Y:S01]  /*0990*/  ULEA UR6, UR6, UR7, 0x18 ;  /* 0x0000000706067291 */ /* 0x002fe2000f8ec0ff */
[----:B------:R-:W1:Y:S11]  /*09a0*/  FENCE.VIEW.ASYNC.S ;  /* 0x00000000000073c6 */ /* 0x000e760000000000 */
[----:B-1----:R1:W2:Y:S01]  /*09b0*/  SYNCS.EXCH.64 URZ, [UR6+0x160], UR10 ;  /* 0x0001600a06ff75b2 */ /* 0x0022a20008000100 */
[----:B------:R1:W4:Y:S01]  /*09c0*/  SYNCS.EXCH.64 URZ, [UR6+0x168], UR4 ;  /* 0x0001680406ff75b2 */ /* 0x0003220008000100 */
[----:B------:R-:W-:Y:S01]  /*09d0*/  NOP ;  /* 0x0000000000007918 */ /* 0x000fe20000000000 */
.L_x_11:
[----:B------:R-:W3:Y:S01]  /*09e0*/  SHFL.IDX PT, R2, R46, RZ, 0x1f ;  /* 0x00001fff2e027589 */ /* 0x000ee200000e0000 */
[----:B------:R-:W-:Y:S01]  /*09f0*/  NOP ;  /* 0x0000000000007918 */ /* 0x000fe20000000000 */
[----:B---3--:R-:W-:-:S13]  /*0a00*/  ISETP.NE.AND P0, PT, R2, 0x3, PT ;  /* 0x000000030200780c */ /* 0x008fda0003f05270 */
[----:B------:R-:W-:Y:S05]  /*0a10*/  @P0 BRA `(.L_x_12) ;  /* 0x0000000000300947 */ /* 0x000fea0003800000 */
[----:B-1----:R-:W1:Y:S01]  /*0a20*/  S2UR UR5, SR_CgaCtaId ;  /* 0x00000000000579c3 */ /* 0x002e620000008800 */
[----:B------:R-:W-:Y:S01]  /*0a30*/  UMOV UR6, 0x400 ;  /* 0x0000040000067882 */ /* 0x000fe20000000000 */
[----:B------:R-:W-:Y:S01]  /*0a40*/  UMOV UR4, 0x20 ;  /* 0x0000002000047882 */ /* 0x000fe20000000000 */
[----:B------:R-:W-:Y:S01]  /*0a50*/  ELECT P0, URZ, PT ;  /* 0x0000000000ff782f */ /* 0x000fe20003800000 */
[----:B-1----:R-:W-:Y:S02]  /*0a60*/  ULEA UR5, UR5, UR6, 0x18 ;  /* 0x0000000605057291 */ /* 0x002fe4000f8ec0ff */
[----:B------:R-:W-:-:S04]  /*0a70*/  UIADD3 UR6, UPT, UPT, -UR4, 0x100000, URZ ;  /* 0x0010000004067890 */ /* 0x000fc8000fffe1ff */
[----:B------:R-:W-:Y:S02]  /*0a80*/  USHF.L.U32 UR7, UR6, 0xb, URZ ;  /* 0x0000000b06077899 */ /* 0x000fe400080006ff */
[----:B------:R-:W-:Y:S01]  /*0a90*/  USHF.L.U32 UR6, UR6, 0x1, URZ ;  /* 0x0000000106067899 */ /* 0x000fe200080006ff */
[----:B------:R-:W1:Y:S11]  /*0aa0*/  FENCE.VIEW.ASYNC.S ;  /* 0x00000000000073c6 */ /* 0x000e760000000000 */
[----:B-1----:R3:W1:Y:S01]  /*0ab0*/  SYNCS.EXCH.64 URZ, [UR5+0x170], UR6 ;  /* 0x0001700605ff75b2 */ /* 0x0026620008000100 */
[----:B------:R3:W1:Y:S02]  /*0ac0*/  SYNCS.EXCH.64 URZ, [UR5+0x178], UR6 ;  /* 0x0001780605ff75b2 */ /* 0x0006640008000100 */
[----:B---3--:R-:W-:Y:S01]  /*0ad0*/  NOP ;  /* 0x0000000000007918 */ /* 0x008fe20000000000 */
.L_x_12:
[----:B------:R-:W3:Y:S01]  /*0ae0*/  SHFL.IDX PT, R2, R46, RZ, 0x1f ;  /* 0x00001fff2e027589 */ /* 0x000ee200000e0000 */
[----:B------:R-:W-:Y:S01]  /*0af0*/  NOP ;  /* 0x0000000000007918 */ /* 0x000fe20000000000 */
[----:B---3--:R-:W-:-:S13]  /*0b00*/  ISETP.NE.AND P0, PT, R2, 0x4, PT ;  /* 0x000000040200780c */ /* 0x008fda0003f05270 */
[----:B------:R-:W-:Y:S05]  /*0b10*/  @P0 BRA `(.L_x_13) ;  /* 0x00000000004c0947 */ /* 0x000fea0003800000 */
[----:B-1----:R-:W1:Y:S01]  /*0b20*/  S2UR UR5, SR_CgaCtaId ;  /* 0x00000000000579c3 */ /* 0x002e620000008800 */
[----:B------:R-:W-:Y:S01]  /*0b30*/  UMOV UR7, 0x100 ;  /* 0x0000010000077882 */ /* 0x000fe20000000000 */
[----:B------:R-:W-:Y:S01]  /*0b40*/  UMOV UR6, 0x400 ;  /* 0x0000040000067882 */ /* 0x000fe20000000000 */
[----:B------:R-:W-:Y:S01]  /*0b50*/  USEL UR7, UR7, 0xe0, UP2 ;  /* 0x000000e007077887 */ /* 0x000fe20009000000 */
[----:B------:R-:W-:Y:S01]  /*0b60*/  UMOV UR4, 0x1 ;  /* 0x0000000100047882 */ /* 0x000fe20000000000 */
[----:B------:R-:W-:Y:S01]  /*0b70*/  ELECT P0, URZ, PT ;  /* 0x0000000000ff782f */ /* 0x000fe20003800000 */
[----:B------:R-:W-:-:S04]  /*0b80*/  UIADD3 UR10, UPT, UPT, -UR4, 0x100000, URZ ;  /* 0x00100000040a7890 */ /* 0x000fc8000fffe1ff */
[----:B------:R-:W-:Y:S02]  /*0b90*/  USHF.L.U32 UR11, UR10, 0xb, URZ ;  /* 0x0000000b0a0b7899 */ /* 0x000fe400080006ff */
[----:B------:R-:W-:Y:S02]  /*0ba0*/  USHF.L.U32 UR10, UR10, 0x1, URZ ;  /* 0x000000010a0a7899 */ /* 0x000fe400080006ff */
[----:B-1----:R-:W-:Y:S02]  /*0bb0*/  ULEA UR5, UR5, UR6, 0x18 ;  /* 0x0000000605057291 */ /* 0x002fe4000f8ec0ff */
[----:B------:R-:W-:-:S04]  /*0bc0*/  UIADD3 UR6, UPT, UPT, -UR7, 0x100000, URZ ;  /* 0x0010000007067890 */ /* 0x000fc8000fffe1ff */
[----:B------:R-:W-:Y:S02]  /*0bd0*/  USHF.L.U32 UR7, UR6, 0xb, URZ ;  /* 0x0000000b06077899 */ /* 0x000fe400080006ff */
[----:B------:R-:W-:Y:S01]  /*0be0*/  USHF.L.U32 UR6, UR6, 0x1, URZ ;  /* 0x0000000106067899 */ /* 0x000fe200080006ff */
[----:B------:R-:W1:Y:S03]  /*0bf0*/  FENCE.VIEW.ASYNC.S ;  /* 0x00000000000073c6 */ /* 0x000e660000000000 */
[----:B-1----:R3:W1:Y:S08]  /*0c00*/  SYNCS.EXCH.64 URZ, [UR5+0x180], UR10 ;  /* 0x0001800a05ff75b2 */ /* 0x0026700008000100 */
[----:B------:R3:W1:Y:S01]  /*0c10*/  SYNCS.EXCH.64 URZ, [UR5+0x190], UR6 ;  /* 0x0001900605ff75b2 */ /* 0x0006620008000100 */
[----:B------:R3:W1:Y:S01]  /*0c20*/  SYNCS.EXCH.64 URZ, [UR5+0x188], UR10 ;  /* 0x0001880a05ff75b2 */ /* 0x0006620008000100 */
[----:B------:R3:W1:Y:S02]  /*0c30*/  SYNCS.EXCH.64 URZ, [UR5+0x198], UR6 ;  /* 0x0001980605ff75b2 */ /* 0x0006640008000100 */
[----:B---3--:R-:W-:Y:S01]  /*0c40*/  NOP ;  /* 0x0000000000007918 */ /* 0x008fe20000000000 */
.L_x_13:
[----:B------:R-:W3:Y:S01]  /*0c50*/  SHFL.IDX PT, R2, R46, RZ, 0x1f ;  /* 0x00001fff2e027589 */ /* 0x000ee200000e0000 */
[----:B------:R-:W-:Y:S01]  /*0c60*/  NOP ;  /* 0x0000000000007918 */ /* 0x000fe20000000000 */
[----:B---3--:R-:W-:-:S13]  /*0c70*/  ISETP.NE.AND P0, PT, R2, 0x5, PT ;  /* 0x000000050200780c */ /* 0x008fda0003f05270 */
[----:B------:R-:W-:Y:S05]  /*0c80*/  @P0 BRA `(.L_x_14) ;  /* 0x0000000000580947 */ /* 0x000fea0003800000 */
[----:B-1----:R-:W1:Y:S01]  /*0c90*/  S2UR UR6, SR_CgaCtaId ;  /* 0x00000000000679c3 */ /* 0x002e620000008800 */
        /* <DEDUP_REMOVED lines=12> */
[----:B-1----:R3:W1:Y:S01]  /*0d60*/  SYNCS.EXCH.64 URZ, [UR6+0x1a0], UR10 ;  /* 0x0001a00a06ff75b2 */ /* 0x0026620008000100 */
[----:B------:R3:W1:Y:S01]  /*0d70*/  SYNCS.EXCH.64 URZ, [UR6+0x1c0], UR4 ;  /* 0x0001c00406ff75b2 */ /* 0x0006620008000100 */
[----:B------:R3:W1:Y:S01]  /*0d80*/  SYNCS.EXCH.64 URZ, [UR6+0x1a8], UR10 ;  /* 0x0001a80a06ff75b2 */ /* 0x0006620008000100 */
[----:B------:R3:W1:Y:S01]  /*0d90*/  SYNCS.EXCH.64 URZ, [UR6+0x1c8], UR4 ;  /* 0x0001c80406ff75b2 */ /* 0x0006620008000100 */
[----:B------:R3:W1:Y:S01]  /*0da0*/  SYNCS.EXCH.64 URZ, [UR6+0x1b0], UR10 ;  /* 0x0001b00a06ff75b2 */ /* 0x0006620008000100 */
[----:B------:R3:W1:Y:S01]  /*0db0*/  SYNCS.EXCH.64 URZ, [UR6+0x1d0], UR4 ;  /* 0x0001d00406ff75b2 */ /* 0x0006620008000100 */
[----:B------:R3:W1:Y:S01]  /*0dc0*/  SYNCS.EXCH.64 URZ, [UR6+0x1b8], UR10 ;  /* 0x0001b80a06ff75b2 */ /* 0x0006620008000100 */
[----:B------:R3:W1:Y:S02]  /*0dd0*/  SYNCS.EXCH.64 URZ, [UR6+0x1d8], UR4 ;  /* 0x0001d80406ff75b2 */ /* 0x0006640008000100 */
[----:B---3--:R-:W-:Y:S01]  /*0de0*/  NOP ;  /* 0x0000000000007918 */ /* 0x008fe20000000000 */
.L_x_14:
        /* <DEDUP_REMOVED lines=14> */
[----:B------:R3:W1:Y:S01]  /*0ed0*/  SYNCS.EXCH.64 URZ, [UR5+0x1f0], UR6 ;  /* 0x0001f00605ff75b2 */ /* 0x0006620008000100 */
[----:B------:R3:W1:Y:S01]  /*0ee0*/  SYNCS.EXCH.64 URZ, [UR5+0x1e8], UR6 ;  /* 0x0001e80605ff75b2 */ /* 0x0006620008000100 */
[----:B------:R3:W1:Y:S02]  /*0ef0*/  SYNCS.EXCH.64 URZ, [UR5+0x1f8], UR6 ;  /* 0x0001f80605ff75b2 */ /* 0x0006640008000100 */
[----:B---3--:R-:W-:Y:S01]  /*0f00*/  NOP ;  /* 0x0000000000007918 */ /* 0x008fe20000000000 */
.L_x_15:
[----:B-1----:R-:W1:Y:S01]  /*0f10*/  S2UR UR5, SR_CTAID.X ;  /* 0x00000000000579c3 */ /* 0x002e620000002500 */
[----:B------:R-:W-:-:S05]  /*0f20*/  CS2R.32 R41, SR_CgaSize ;  /* 0x0000000000297805 */ /* 0x000fca0000008a00 */
[----:B------:R-:W-:-:S05]  /*0f30*/  IMAD R41, R41, -0xa0, RZ ;  /* 0xffffff6029297824 */ /* 0x000fca00078e02ff */
[----:B------:R-:W-:-:S14]  /*0f40*/  R2UR UR7, R41 ;  /* 0x00000000290772ca */ /* 0x000fdc00000e0000 */
[----:B------:R-:W3:Y:S01]  /*0f50*/  LDCU UR7, c[0x0][UR7+0x2b0] ;  /* 0x00005600070777ac */ /* 0x000ee20008000800 */
[----:B------:R-:W-:Y:S01]  /*0f60*/  NOP ;  /* 0x0000000000007918 */ /* 0x000fe20000000000 */
[----:B------:R-:W-:-:S05]  /*0f70*/  CS2R.32 R41, SR_CgaSize ;  /* 0x0000000000297805 */ /* 0x000fca0000008a00 */
[----:B------:R-:W-:-:S05]  /*0f80*/  IMAD R41, R41, -0xa0, RZ ;  /* 0xffffff6029297824 */ /* 0x000fca00078e02ff */
[----:B------:R-:W-:-:S14]  /*0f90*/  R2UR UR6, R41 ;  /* 0x00000000290672ca */ /* 0x000fdc00000e0000 */
[----:B------:R-:W2:Y:S01]  /*0fa0*/  LDCU UR6, c[0x0][UR6+0x2b4] ;  /* 0x00005680060677ac */ /* 0x000ea20008000800 */
[----:B------:R-:W4:Y:S08]  /*0fb0*/  S2UR UR4, SR_CTAID.Y ;  /* 0x00000000000479c3 */ /* 0x000f300000002600 */
[----:B------:R-:W2:Y:S01]  /*0fc0*/  LDC R9, c[0x0][0xb24] ;  /* 0x0002c900ff097b82 */ /* 0x000ea20000000800 */
[----:B-1----:R-:W-:-:S02]  /*0fd0*/  I2FP.F32.U32 R5, UR5 ;  /* 0x0000000500057c45 */ /* 0x002fc40008201000 */
[----:B------:R-:W-:-:S05]  /*0fe0*/  CS2R.32 R3, SR_CgaSize ;  /* 0x0000000000037805 */ /* 0x000fca0000008a00 */
[----:B------:R-:W-:-:S06]  /*0ff0*/  IMAD R3, R3, -0xa0, RZ ;  /* 0xffffff6003037824 */ /* 0x000fcc00078e02ff */
[----:B------:R-:W1:Y:S01]  /*1000*/  LDC R3, c[0x0][R3+0x2a0] ;  /* 0x0000a80003037b82 */ /* 0x000e620000000800 */
[----:B------:R-:W-:Y:S01]  /*1010*/  MOV R41, UR5 ;  /* 0x0000000500297c02 */ /* 0x000fe20008000f00 */
[----:B---3--:R-:W-:Y:S01]  /*1020*/  FMUL R5, R5, UR7 ;  /* 0x0000000705057c20 */ /* 0x008fe20008400000 */
[----:B----4-:R-:W-:Y:S02]  /*1030*/  I2FP.F32.U32 R4, UR4 ;  /* 0x0000000400047c45 */ /* 0x010fe40008201000 */
[----:B------:R-:W-:-:S05]  /*1040*/  CS2R.32 R2, SR_CgaSize ;  /* 0x0000000000027805 */ /* 0x000fca0000008a00 */
[----:B------:R-:W-:-:S06]  /*1050*/  IMAD R2, R2, -0xa0, RZ ;  /* 0xffffff6002027824 */ /* 0x000fcc00078e02ff */
[----:B------:R-:W3:Y:S01]  /*1060*/  LDC R2, c[0x0][R2+0x2a4] ;  /* 0x0000a90002027b82 */ /* 0x000ee20000000800 */
[----:B------:R-:W4:Y:S01]  /*1070*/  F2I.U32.TRUNC.NTZ R38, R5 ;  /* 0x0000000500267305 */ /* 0x000f22000020f000 */
[----:B------:R-:W-:Y:S01]  /*1080*/  MOV R39, UR4 ;  /* 0x0000000400277c02 */ /* 0x000fe20008000f00 */
[----:B--2---:R-:W-:-:S05]  /*1090*/  FMUL R4, R4, UR6 ;  /* 0x0000000604047c20 */ /* 0x004fca0008400000 */
[----:B------:R-:W-:Y:S01]  /*10a0*/  BAR.SYNC.DEFER_BLOCKING 0x0 ;  /* 0x0000000000007b1d */ /* 0x000fe20000010000 */
[----:B------:R-:W-:-:S05]  /*10b0*/  ISETP.GE.AND P0, PT, R9, 0x1, PT ;  /* 0x000000010900780c */ /* 0x000fca0003f06270 */
[----:B------:R-:W2:Y:S02]  /*10c0*/  F2I.U32.TRUNC.NTZ R29, R4 ;  /* 0x00000004001d7305 */ /* 0x000ea4000020f000 */
[----:B------:R-:W3:Y:S01]  /*10d0*/  S2UR UR36, SR_CTAID.Z ;  /* 0x00000000002479c3 */ /* 0x000ee20000002700 */
[----:B----4-:R-:W-:-:S05]  /*10e0*/  IADD3 R38, PT, PT, -R38, RZ, RZ ;  /* 0x000000ff26267210 */ /* 0x010fca0007ffe1ff */
[----:B-1----:R-:W-:Y:S01]  /*10f0*/  IMAD R38, R3, R38, UR5 ;  /* 0x0000000503267e24 */ /* 0x002fe2000f8e0226 */
[----:B--2---:R-:W-:-:S05]  /*1100*/  IADD3 R29, PT, PT, -R29, RZ, RZ ;  /* 0x000000ff1d1d7210 */ /* 0x004fca0007ffe1ff */
[----:B---3--:R-:W-:Y:S01]  /*1110*/  IMAD R29, R2, R29, UR4 ;  /* 0x00000004021d7e24 */ /* 0x008fe2000f8e021d */
[----:B------:R-:W-:Y:S06]  /*1120*/  @!P0 BRA `(.L_x_16) ;  /* 0x0000000000b88947 */ /* 0x000fec0003800000 */
[----:B------:R-:W1:Y:S01]  /*1130*/  LDC.64 R4, c[0x0][0xb18] ;  /* 0x0002c600ff047b82 */ /* 0x000e620000000a00 */
[----:B------:R-:W-:-:S07]  /*1140*/  ISETP.NE.AND P0, PT, R9, 0x1, PT ;  /* 0x000000010900780c */ /* 0x000fce0003f05270 */
[----:B------:R-:W2:Y:S08]  /*1150*/  LDC R10, c[0x0][0xb0c] ;  /* 0x0002c300ff0a7b82 */ /* 0x000eb00000000800 */
[----:B------:R-:W3:Y:S08]  /*1160*/  LDC R11, c[0x0][0x370] ;  /* 0x0000dc00ff0b7b82 */ /* 0x000ef00000000800 */
[----:B------:R-:W4:Y:S01]  /*1170*/  LDC R12, c[0x0][0x374] ;  /* 0x0000dd00ff0c7b82 */ /* 0x000f220000000800 */
[----:B-1----:R-:W-:-:S07]  /*1180*/  ISETP.NE.AND P1, PT, R4, 0x1, PT ;  /* 0x000000010400780c */ /* 0x002fce0003f25270 */
[----:B------:R-:W3:Y:S01]  /*1190*/  LDC.64 R6, c[0x0][0xb10] ;  /* 0x0002c400ff067b82 */ /* 0x000ee20000000a00 */
[----:B--2---:R-:W-:-:S07]  /*11a0*/  ISETP.NE.AND P2, PT, R10, 0x1, PT ;  /* 0x000000010a00780c */ /* 0x004fce0003f45270 */
[----:B------:R-:W1:Y:S08]  /*11b0*/  LDC R8, c[0x0][0xb20] ;  /* 0x0002c800ff087b82 */ /* 0x000e700000000800 */
[----:B------:R-:W2:Y:S01]  /*11c0*/  LDC.64 R2, c[0x0][0xb28] ;  /* 0x0002ca00ff027b82 */ /* 0x000ea20000000a00 */
[----:B----4-:R-:W-:-:S04]  /*11d0*/  IMAD.HI.U32 R13, R12, R5, RZ ;  /* 0x000000050c0d7227 */ /* 0x010fc800078e00ff */
[----:B------:R-:W-:-:S04]  /*11e0*/  IMAD.HI.U32 R5, R39, R5, RZ ;  /* 0x0000000527057227 */ /* 0x000fc800078e00ff */
[----:B---3--:R-:W-:-:S04]  /*11f0*/  IMAD.HI.U32 R14, R11, R6, RZ ;  /* 0x000000060b0e7227 */ /* 0x008fc800078e00ff */
[----:B------:R-:W-:Y:S01]  /*1200*/  IMAD.HI.U32 R16, R41, R6, RZ ;  /* 0x0000000629107227 */ /* 0x000fe200078e00ff */
[-C--:B------:R-:W-:Y:S02]  /*1210*/  @P2 SHF.R.U32.HI R11, RZ, R7.reuse, R14 ;  /* 0x00000007ff0b2219 */ /* 0x080fe4000001160e */
[-C--:B-1----:R-:W-:Y:S02]  /*1220*/  @P1 SHF.R.U32.HI R12, RZ, R8.reuse, R13 ;  /* 0x00000008ff0c1219 */ /* 0x082fe4000001160d */
[----:B------:R-:W-:Y:S02]  /*1230*/  SHF.R.U32.HI R8, RZ, R8, R5 ;  /* 0x00000008ff087219 */ /* 0x000fe40000011605 */
[----:B------:R-:W-:Y:S02]  /*1240*/  SHF.R.U32.HI R16, RZ, R7, R16 ;  /* 0x00000007ff107219 */ /* 0x000fe40000011610 */
[----:B------:R-:W-:Y:S01]  /*1250*/  SEL R5, R39, R8, !P1 ;  /* 0x0000000827057207 */ /* 0x000fe20004800000 */
[----:B--2---:R-:W-:Y:S01]  /*1260*/  IMAD.HI.U32 R14, R12, R2, RZ ;  /* 0x000000020c0e7227 */ /* 0x004fe200078e00ff */
[----:B------:R-:W-:-:S03]  /*1270*/  SEL R7, R41, R16, !P2 ;  /* 0x0000001029077207 */ /* 0x000fc60005000000 */
[----:B------:R-:W-:Y:S01]  /*1280*/  IMAD.HI.U32 R6, R11, R2, RZ ;  /* 0x000000020b067227 */ /* 0x000fe200078e00ff */
[----:B------:R-:W-:-:S04]  /*1290*/  @P0 SHF.R.U32.HI R12, RZ, R3, R14 ;  /* 0x00000003ff0c0219 */ /* 0x000fc8000001160e */
[----:B------:R-:W-:Y:S01]  /*12a0*/  @P0 SHF.R.U32.HI R11, RZ, R3, R6 ;  /* 0x00000003ff0b0219 */ /* 0x000fe20000011606 */
[----:B------:R-:W-:-:S04]  /*12b0*/  IMAD R12, R12, R9, RZ ;  /* 0x000000090c0c7224 */ /* 0x000fc800078e02ff */
[----:B------:R-:W-:Y:S01]  /*12c0*/  IMAD R6, R11, R9, RZ ;  /* 0x000000090b067224 */ /* 0x000fe200078e02ff */
[----:B------:R-:W-:-:S04]  /*12d0*/  ISETP.GE.AND P1, PT, R5, R12, PT ;  /* 0x0000000c0500720c */ /* 0x000fc80003f26270 */
[----:B------:R-:W-:Y:S01]  /*12e0*/  ISETP.GE.OR P1, PT, R7, R6, P1 ;  /* 0x000000060700720c */ /* 0x000fe20000f26670 */
[----:B------:R-:W-:-:S05]  /*12f0*/  IMAD.HI.U32 R6, R5, R2, RZ ;  /* 0x0000000205067227 */ /* 0x000fca00078e00ff */
[----:B------:R-:W-:-:S04]  /*1300*/  SHF.R.U32.HI R6, RZ, R3, R6 ;  /* 0x00000003ff067219 */ /* 0x000fc80000011606 */
[----:B------:R-:W-:-:S03]  /*1310*/  SEL R6, R5, R6, !P0 ;  /* 0x0000000605067207 */ /* 0x000fc60004000000 */
[----:B------:R-:W-:Y:S01]  /*1320*/  @!P1 IMAD.HI.U32 R8, R7, R2, RZ ;  /* 0x0000000207089227 */ /* 0x000fe200078e00ff */
[----:B------:R-:W-:-:S04]  /*1330*/  IADD3 R2, PT, PT, -R6, RZ, RZ ;  /* 0x000000ff06027210 */ /* 0x000fc80007ffe1ff */
[----:B------:R-:W-:Y:S01]  /*1340*/  @!P1 SHF.R.U32.HI R8, RZ, R3, R8 ;  /* 0x00000003ff089219 */ /* 0x000fe20000011608 */
[----:B------:R-:W-:-:S03]  /*1350*/  IMAD R2, R9, R2, R5 ;  /* 0x0000000209027224 */ /* 0x000fc600078e0205 */
[----:B------:R-:W-:Y:S02]  /*1360*/  @!P1 SEL R3, R7, R8, !P0 ;  /* 0x0000000807039207 */ /* 0x000fe40004000000 */
[----:B------:R-:W-:-:S03]  /*1370*/  IADD3 R8, PT, PT, -R5, RZ, RZ ;  /* 0x000000ff05087210 */ /* 0x000fc60007ffe1ff */
[--C-:B------:R-:W-:Y:S02]  /*1380*/  @!P1 IMAD.IADD R6, R6, 0x1, -R3.reuse ;  /* 0x0000000106069824 */ /* 0x100fe400078e0a03 */
[----:B------:R-:W-:Y:S01]  /*1390*/  @!P1 IMAD R3, R2, R11, R3 ;  /* 0x0000000b02039224 */ /* 0x000fe200078e0203 */
[----:B------:R-:W-:Y:S01]  /*13a0*/  IADD3 R2, PT, PT, -R7, RZ, RZ ;  /* 0x000000ff07027210 */ /* 0x000fe20007ffe1ff */
[----:B------:R-:W-:Y:S02]  /*13b0*/  @!P1 IMAD R5, R6, R9, R7 ;  /* 0x0000000906059224 */ /* 0x000fe400078e0207 */
[----:B------:R-:W-:Y:S02]  /*13c0*/  IMAD R8, R4, R8, R39 ;  /* 0x0000000804087224 */ /* 0x000fe400078e0227 */
[----:B------:R-:W-:Y:S02]  /*13d0*/  @!P1 IMAD.MOV.U32 R7, RZ, RZ, R3 ;  /* 0x000000ffff079224 */ /* 0x000fe400078e0003 */
[----:B------:R-:W-:-:S02]  /*13e0*/  IMAD R2, R10, R2, R41 ;  /* 0x000000020a027224 */ /* 0x000fc400078e0229 */
[----:B------:R-:W-:Y:S02]  /*13f0*/  IMAD R39, R5, R4, R8 ;  /* 0x0000000405277224 */ /* 0x000fe400078e0208 */
[----:B------:R-:W-:-:S07]  /*1400*/  IMAD R41, R7, R10, R2 ;  /* 0x0000000a07297224 */ /* 0x000fce00078e0202 */
.L_x_16:
[----:B------:R-:W1:Y:S01]  /*1410*/  LDCU UR4, c[0x0][0xb30] ;  /* 0x00016600ff0477ac */ /* 0x000e620008000800 */
[----:B------:R-:W2:Y:S08]  /*1420*/  S2UR UR39, SR_CgaCtaId ;  /* 0x00000000002779c3 */ /* 0x000eb00000008800 */
[----:B------:R-:W3:Y:S01]  /*1430*/  LDC R2, c[0x0][0xb24] ;  /* 0x0002c900ff027b82 */ /* 0x000ee20000000800 */
[----:B-1----:R-:W-:-:S09]  /*1440*/  UISETP.NE.AND UP1, UPT, UR4, 0x1, UPT ;  /* 0x000000010400788c */ /* 0x002fd2000bf25270 */
[----:B--2---:R-:W-:Y:S05]  /*1450*/  BRA.U UP1, `(.L_x_17) ;  /* 0x0000000101407547 */ /* 0x004fea000b800000 */
[----:B------:R-:W1:Y:S08]  /*1460*/  LDC.64 R6, c[0x0][0xb10] ;  /* 0x0002c400ff067b82 */ /* 0x000e700000000a00 */
[----:B------:R-:W2:Y:S08]  /*1470*/  LDC.64 R4, c[0x0][0xb18] ;  /* 0x0002c600ff047b82 */ /* 0x000eb00000000a00 */
[----:B------:R-:W4:Y:S08]  /*1480*/  LDC R3, c[0x0][0xb20] ;  /* 0x0002c800ff037b82 */ /* 0x000f300000000800 */
[----:B------:R-:W3:Y:S01]  /*1490*/  LDC R8, c[0x0][0xb0c] ;  /* 0x0002c300ff087b82 */ /* 0x000ee20000000800 */
[----:B-1----:R-:W-:-:S05]  /*14a0*/  IMAD.HI.U32 R6, R41, R6, RZ ;  /* 0x0000000629067227 */ /* 0x002fca00078e00ff */
[----:B------:R-:W-:Y:S01]  /*14b0*/  SHF.R.U32.HI R6, RZ, R7, R6 ;  /* 0x00000007ff067219 */ /* 0x000fe20000011606 */
[----:B--2---:R-:W-:Y:S01]  /*14c0*/  IMAD.HI.U32 R10, R39, R5, RZ ;  /* 0x00000005270a7227 */ /* 0x004fe200078e00ff */
[----:B------:R-:W-:-:S04]  /*14d0*/  ISETP.NE.AND P0, PT, R4, 0x1, PT ;  /* 0x000000010400780c */ /* 0x000fc80003f05270 */
[----:B----4-:R-:W-:-:S04]  /*14e0*/  SHF.R.U32.HI R10, RZ, R3, R10 ;  /* 0x00000003ff0a7219 */ /* 0x010fc8000001160a */
[----:B------:R-:W-:Y:S02]  /*14f0*/  SEL R3, R39, R10, !P0 ;  /* 0x0000000a27037207 */ /* 0x000fe40004000000 */
[----:B---3--:R-:W-:-:S04]  /*1500*/  ISETP.NE.AND P1, PT, R8, 0x1, PT ;  /* 0x000000010800780c */ /* 0x008fc80003f25270 */
[----:B------:R-:W-:-:S05]  /*1510*/  SEL R6, R41, R6, !P1 ;  /* 0x0000000629067207 */ /* 0x000fca0004800000 */
[----:B------:R-:W-:Y:S02]  /*1520*/  IMAD.IADD R5, R3, 0x1, -R6 ;  /* 0x0000000103057824 */ /* 0x000fe400078e0a06 */
[----:B------:R-:W-:Y:S02]  /*1530*/  IMAD.IADD R3, R6, 0x1, -R3 ;  /* 0x0000000106037824 */ /* 0x000fe400078e0a03 */
[----:B------:R-:W-:Y:S02]  /*1540*/  IMAD R41, R5, R8, R41 ;  /* 0x0000000805297224 */ /* 0x000fe400078e0229 */
[----:B------:R-:W-:-:S07]  /*1550*/  IMAD R39, R3, R4, R39 ;  /* 0x0000000403277224 */ /* 0x000fce00078e0227 */
.L_x_17:
[----:B------:R-:W-:Y:S01]  /*1560*/  BAR.SYNC.DEFER_BLOCKING 0x0 ;  /* 0x0000000000007b1d */ /* 0x000fe20000010000 */
[----:B------:R-:W-:Y:S01]  /*1570*/  UISETP.NE.AND UP1, UPT, UR8, 0x2, UPT ;  /* 0x000000020800788c */ /* 0x000fe2000bf25270 */
[----:B------:R-:W-:Y:S02]  /*1580*/  ISETP.NE.OR P5, PT, R0, 0x2, !P5 ;  /* 0x000000020000780c */ /* 0x000fe40006fa5670 */
[----:B------:R-:W-:-:S06]  /*1590*/  LOP3.LUT R4, R51, 0x1f, RZ, 0xc0, !PT ;  /* 0x0000001f33047812 */ /* 0x000fcc00078ec0ff */
[----:B------:R-:W-:Y:S05]  /*15a0*/  BRA.U UP1, `(.L_x_18) ;  /* 0x0000001901e47547 */ /* 0x000fea000b800000 */
[----:B------:R-:W1:Y:S01]  /*15b0*/  LDCU UR13, c[0x0][0x38c] ;  /* 0x00007180ff0d77ac */ /* 0x000e620008000800 */
[----:B------:R-:W2:Y:S01]  /*15c0*/  LDC R3, c[0x0][0x370] ;  /* 0x0000dc00ff037b82 */ /* 0x000ea20000000800 */
[----:B------:R-:W-:Y:S01]  /*15d0*/  PLOP3.LUT P1, PT, PT, PT, UP2, 0x80, 0x8 ;  /* 0x000000000008781c */ /* 0x000fe20003f2f028 */
[----:B------:R-:W-:Y:S01]  /*15e0*/  IMAD.MOV.U32 R16, RZ, RZ, 0x1 ;  /* 0x00000001ff107424 */ /* 0x000fe200078e00ff */
[----:B------:R-:W-:Y:S02]  /*15f0*/  ISETP.EQ.OR P4, PT, R4, RZ, P5 ;  /* 0x000000ff0400720c */ /* 0x000fe40002f82670 */
[----:B------:R-:W-:Y:S02]  /*1600*/  CS2R R14, SRZ ;  /* 0x00000000000e7805 */ /* 0x000fe4000001ff00 */
[----:B------:R-:W-:Y:S01]  /*1610*/  PLOP3.LUT P1, PT, P1, PT, PT, 0x8, 0x80 ;  /* 0x000000000080781c */ /* 0x000fe20000f2e170 */
[----:B------:R-:W-:Y:S01]  /*1620*/  IMAD.MOV.U32 R13, RZ, RZ, RZ ;  /* 0x000000ffff0d7224 */ /* 0x000fe200078e00ff */
[----:B------:R-:W4:Y:S01]  /*1630*/  LDCU.64 UR22, c[0x0][0x348] ;  /* 0x00006900ff1677ac */ /* 0x000f220008000a00 */
[----:B------:R-:W2:Y:S01]  /*1640*/  LDC R0, c[0x0][0x374] ;  /* 0x0000dd00ff007b82 */ /* 0x000ea20000000800 */
[----:B------:R-:W-:Y:S01]  /*1650*/  IMAD.MOV.U32 R12, RZ, RZ, 0x1 ;  /* 0x00000001ff0c7424 */ /* 0x000fe200078e00ff */
[----:B------:R-:W-:Y:S01]  /*1660*/  UMOV UR6, URZ ;  /* 0x000000ff00067c82 */ /* 0x000fe20008000000 */
[----:B-1----:R-:W-:-:S04]  /*1670*/  UIADD3 UR5, UPT, UPT, UR13, 0x7f, URZ ;  /* 0x0000007f0d057890 */ /* 0x002fc8000fffe0ff */
[----:B------:R-:W-:-:S04]  /*1680*/  USHF.R.S32.HI UR4, URZ, 0x1f, UR5 ;  /* 0x0000001fff047899 */ /* 0x000fc80008011405 */
[----:B------:R-:W-:-:S04]  /*1690*/  ULEA.HI UR4, UR4, UR5, URZ, 0x7 ;  /* 0x0000000504047291 */ /* 0x000fc8000f8f38ff */
[----:B------:R-:W-:Y:S02]  /*16a0*/  USHF.R.S32.HI UR15, URZ, 0x7, UR4 ;  /* 0x00000007ff0f7899 */ /* 0x000fe40008011404 */
[----:B------:R-:W-:Y:S02]  /*16b0*/  UIADD3 UR4, UPT, UPT, UR13, -0x1, URZ ;  /* 0xffffffff0d047890 */ /* 0x000fe4000fffe0ff */
[----:B------:R-:W-:Y:S02]  /*16c0*/  UISETP.LT.U32.AND UP0, UPT, UR15, 0x16, UPT ;  /* 0x000000160f00788c */ /* 0x000fe4000bf01070 */
[----:B------:R-:W-:Y:S02]  /*16d0*/  UISETP.GE.U32.AND UP1, UPT, UR4, -0xff, UPT ;  /* 0xffffff010400788c */ /* 0x000fe4000bf26070 */
[----:B------:R-:W-:Y:S02]  /*16e0*/  USEL UR14, UR15, 0x16, UP0 ;  /* 0x000000160f0e7887 */ /* 0x000fe40008000000 */
[----:B------:R-:W-:-:S02]  /*16f0*/  UIADD3 UR13, UPT, UPT, UR13, 0xfe, URZ ;  /* 0x000000fe0d0d7890 */ /* 0x000fc4000fffe0ff */
[----:B------:R-:W-:Y:S02]  /*1700*/  UIADD3 UR5, UPT, UPT, UR14, -0x1, URZ ;  /* 0xffffffff0e057890 */ /* 0x000fe4000fffe0ff */
[----:B------:R-:W-:-:S03]  /*1710*/  UIADD3 UR7, UPT, UPT, UR15, -UR14, URZ ;  /* 0x8000000e0f077290 */ /* 0x000fc6000fffe0ff */
[----:B------:R-:W-:-:S04]  /*1720*/  @UP1 UIADD3 UR5, UPT, UPT, UR14, URZ, URZ ;  /* 0x000000ff0e051290 */ /* 0x000fc8000fffe0ff */
[----:B----4-:R-:W-:-:S12]  /*1730*/  UIADD3 UR5, UPT, UPT, UR5, 0x1, URZ ;  /* 0x0000000105057890 */ /* 0x010fd8000fffe0ff */
.L_x_36:
[----:B------:R-:W-:Y:S01]  /*1740*/  UISETP.NE.AND UP0, UPT, UR39, URZ, UPT ;  /* 0x000000ff2700728c */ /* 0x000fe2000bf05270 */
[----:B------:R-:W1:Y:S08]  /*1750*/  S2UR UR39, SR_CgaCtaId ;  /* 0x00000000002779c3 */ /* 0x000e700000008800 */
[----:B------:R-:W-:Y:S05]  /*1760*/  BRA.U UP0, `(.L_x_19) ;  /* 0x0000000100347547 */ /* 0x000fea000b800000 */
[----:B------:R-:W4:Y:S01]  /*1770*/  S2R R4, SR_CgaCtaId ;  /* 0x0000000000047919 */ /* 0x000f220000008800 */
[----:B------:R-:W-:-:S04]  /*1780*/  MOV R5, 0x400 ;  /* 0x0000040000057802 */ /* 0x000fc80000000f00 */
[----:B----4-:R-:W-:Y:S02]  /*1790*/  LEA R4, R4, R5, 0x18 ;  /* 0x0000000504047211 */ /* 0x010fe400078ec0ff */
[----:B------:R-:W-:-:S03]  /*17a0*/  SHF.L.U32 R5, R12, 0x1f, RZ ;  /* 0x0000001f0c057819 */ /* 0x000fc600000006ff */
[----:B------:R-:W-:-:S04]  /*17b0*/  IMAD R4, R13, 0x8, R4 ;  /* 0x000000080d047824 */ /* 0x000fc800078e0204 */
[----:B------:R-:W4:Y:S02]  /*17c0*/  SYNCS.PHASECHK.TRANS64.TRYWAIT P0, [R4+URZ+0x1f0], R5 ;  /* 0x0001f005040075a7 */ /* 0x000f2400080011ff */
[----:B----4-:R-:W-:Y:S05]  /*17d0*/  @!P0 BRA `(.L_x_20) ;  /* 0x0000004c00388947 */ /* 0x010fea0003800000 */
.L_x_109:
[----:B------:R1:W-:Y:S01]  /*17e0*/  SYNCS.ARRIVE.TRANS64.A1T0 RZ, [R4+URZ+0x1e0], RZ ;  /* 0x0001e0ff04ff79a7 */ /* 0x0003e200081000ff */
[----:B------:R-:W-:-:S05]  /*17f0*/  VIADD R13, R13, 0x1 ;  /* 0x000000010d0d7836 */ /* 0x000fca0000000000 */
[----:B------:R-:W-:-:S04]  /*1800*/  ISETP.NE.AND P0, PT, R13, 0x2, PT ;  /* 0x000000020d00780c */ /* 0x000fc80003f05270 */
[----:B----4-:R-:W-:Y:S02]  /*1810*/  SEL R5, RZ, 0x1, P0 ;  /* 0x00000001ff057807 */ /* 0x010fe40000000000 */
[----:B------:R-:W-:Y:S02]  /*1820*/  SEL R13, R13, RZ, P0 ;  /* 0x000000ff0d0d7207 */ /* 0x000fe40000000000 */
[----:B------:R-:W-:-:S07]  /*1830*/  LOP3.LUT R12, R12, R5, RZ, 0x3c, !PT ;  /* 0x000000050c0c7212 */ /* 0x000fce00078e3cff */
.L_x_19:
[----:B------:R-:W-:Y:S01]  /*1840*/  UMOV UR4, 0x400 ;  /* 0x0000040000047882 */ /* 0x000fe20000000000 */
[----:B-1----:R-:W-:Y:S01]  /*1850*/  SHF.L.U32 R4, R16, 0x1f, RZ ;  /* 0x0000001f10047819 */ /* 0x002fe200000006ff */
[----:B------:R-:W-:Y:S01]  /*1860*/  ULEA UR4, UR39, UR4, 0x18 ;  /* 0x0000000427047291 */ /* 0x000fe2000f8ec0ff */
[----:B------:R-:W-:Y:S01]  /*1870*/  R2UR UR35, R41 ;  /* 0x00000000292372ca */ /* 0x000fe200000e0000 */
[----:B------:R-:W-:Y:S01]  /*1880*/  UISETP.GE.U32.AND UP0, UPT, UR13, 0xff, UPT ;  /* 0x000000ff0d00788c */ /* 0x000fe2000bf06070 */
[----:B------:R-:W-:Y:S01]  /*1890*/  R2UR UR11, R39 ;  /* 0x00000000270b72ca */ /* 0x000fe200000e0000 */
[----:B------:R-:W-:Y:S01]  /*18a0*/  ULEA UR8, UR6, UR4, 0x3 ;  /* 0x0000000406087291 */ /* 0x000fe2000f8e18ff */
[----:B------:R-:W-:-:S08]  /*18b0*/  UMOV UR24, URZ ;  /* 0x000000ff00187c82 */ /* 0x000fd00008000000 */
[----:B------:R1:W4:Y:S01]  /*18c0*/  SYNCS.PHASECHK.TRANS64.TRYWAIT P0, [UR8+0xb0], R4 ;  /* 0x0000b004ff0075a7 */ /* 0x0003220008001108 */
[----:B------:R-:W-:Y:S02]  /*18d0*/  USHF.L.U32 UR35, UR35, 0x6, URZ ;  /* 0x0000000623237899 */ /* 0x000fe400080006ff */
[----:B------:R-:W-:Y:S01]  /*18e0*/  USHF.L.U32 UR11, UR11, 0x4, URZ ;  /* 0x000000040b0b7899 */ /* 0x000fe200080006ff */
[----:B------:R-:W-:Y:S11]  /*18f0*/  BRA.U !UP0, `(.L_x_21) ;  /* 0x0000000108a87547 */ /* 0x000ff6000b800000 */
[----:B------:R-:W-:Y:S01]  /*1900*/  UMOV UR16, URZ ;  /* 0x000000ff00107c82 */ /* 0x000fe20008000000 */
[----:B------:R-:W-:-:S05]  /*1910*/  UMOV UR17, UR6 ;  /* 0x0000000600117c82 */ /* 0x000fca0008000000 */
.L_x_26:
[----:B-1----:R-:W-:Y:S01]  /*1920*/  ULEA UR33, UR17, UR4, 0x3 ;  /* 0x0000000411217291 */ /* 0x002fe2000f8e18ff */
[----:B----4-:R-:W-:Y:S01]  /*1930*/  @!P5 MOV R5, 0x2800 ;  /* 0x000028000005d802 */ /* 0x010fe20000000f00 */
[----:B----4-:R-:W-:Y:S10]  /*1940*/  @P0 BRA `(.L_x_22) ;  /* 0x00000000000c0947 */ /* 0x010ff40003800000 */
[----:B------:R-:W-:-:S04]  /*1950*/  SHF.L.U32 R7, R16, 0x1f, RZ ;  /* 0x0000001f10077819 */ /* 0x000fc800000006ff */
[----:B------:R-:W4:Y:S02]  /*1960*/  SYNCS.PHASECHK.TRANS64.TRYWAIT P0, [UR33+0xb0], R7 ;  /* 0x0000b007ff0075a7 */ /* 0x000f240008001121 */
[----:B----4-:R-:W-:Y:S05]  /*1970*/  @!P0 BRA `(.L_x_23) ;  /* 0x0000004800e48947 */ /* 0x010fea0003800000 */
.L_x_22:
[----:B------:R4:W-:Y:S01]  /*1980*/  @!P5 SYNCS.ARRIVE.TRANS64 RZ, [UR33], R5 ;  /* 0x00000005ffffd9a7 */ /* 0x0009e20008000021 */
[----:B------:R-:W-:Y:S04]  /*1990*/  BSSY.RECONVERGENT B0, `(.L_x_24) ;  /* 0x0000003000007945 */ /* 0x000fe80003800200 */
[----:B------:R-:W-:Y:S05]  /*19a0*/  @P4 BRA `(.L_x_25) ;  /* 0x0000000000044947 */ /* 0x000fea0003800000 */
[----:B------:R-:W-:Y:S05]  /*19b0*/  BPT.TRAP 0x1 ;  /* 0x000000040000795c */ /* 0x000fea0000300000 */
.L_x_25:
[----:B------:R-:W-:Y:S05]  /*19c0*/  BSYNC.RECONVERGENT B0 ;  /* 0x0000000000007941 */ /* 0x000fea0003800200 */
.L_x_24:
[----:B------:R-:W-:Y:S02]  /*19d0*/  UIADD3 UR6, UPT, UPT, UR17, 0x1, URZ ;  /* 0x0000000111067890 */ /* 0x000fe4000fffe0ff */
[----:B------:R-:W-:Y:S02]  /*19e0*/  ULEA UR32, UR17, UR4, 0xd ;  /* 0x0000000411207291 */ /* 0x000fe4000f8e68ff */
[----:B------:R-:W-:Y:S02]  /*19f0*/  UISETP.NE.AND UP0, UPT, UR6, 0x16, UPT ;  /* 0x000000160600788c */ /* 0x000fe4000bf05270 */
[----:B------:R-:W-:Y:S02]  /*1a00*/  UIADD3 UR26, UP1, UPT, UR22, 0x80, URZ ;  /* 0x00000080161a7890 */ /* 0x000fe4000ff3e0ff */
[----:B------:R-:W-:Y:S02]  /*1a10*/  USEL UR9, URZ, 0x1, UP0 ;  /* 0x00000001ff097887 */ /* 0x000fe40008000000 */
[----:B------:R-:W-:-:S02]  /*1a20*/  USEL UR6, UR6, URZ, UP0 ;  /* 0x000000ff06067287 */ /* 0x000fc40008000000 */
[----:B------:R-:W-:Y:S02]  /*1a30*/  UIADD3 UR20, UP0, UPT, UR22, 0x180, URZ ;  /* 0x0000018016147890 */ /* 0x000fe4000ff1e0ff */
[----:B------:R-:W-:Y:S01]  /*1a40*/  ULEA UR8, UR6, UR4, 0x3 ;  /* 0x0000000406087291 */ /* 0x000fe2000f8e18ff */
[----:B------:R-:W-:Y:S01]  /*1a50*/  LOP3.LUT R16, R16, UR9, RZ, 0x3c, !PT ;  /* 0x0000000910107c12 */ /* 0x000fe2000f8e3cff */
[----:B------:R-:W-:Y:S02]  /*1a60*/  USHF.L.U32 UR34, UR16, 0x7, URZ ;  /* 0x0000000710227899 */ /* 0x000fe400080006ff */
[----:B------:R-:W-:Y:S01]  /*1a70*/  UIADD3.X UR27, UPT, UPT, URZ, UR23, URZ, UP1, !UPT ;  /* 0x00000017ff1b7290 */ /* 0x000fe20008ffe4ff */
[----:B-1----:R-:W-:Y:S01]  /*1a80*/  SHF.L.U32 R4, R16, 0x1f, RZ ;  /* 0x0000001f10047819 */ /* 0x002fe200000006ff */
[----:B------:R-:W-:Y:S02]  /*1a90*/  UIADD3 UR32, UPT, UPT, UR32, 0xb00, URZ ;  /* 0x00000b0020207890 */ /* 0x000fe4000fffe0ff */
[----:B------:R-:W-:Y:S01]  /*1aa0*/  UIADD3.X UR21, UPT, UPT, URZ, UR23, URZ, UP0, !UPT ;  /* 0x00000017ff157290 */ /* 0x000fe200087fe4ff */
[----:B------:R1:W1:Y:S01]  /*1ab0*/  SYNCS.PHASECHK.TRANS64.TRYWAIT P0, [UR8+0xb0], R4 ;  /* 0x0000b004ff0075a7 */ /* 0x0002620008001108 */
[----:B------:R-:W-:Y:S01]  /*1ac0*/  ULEA UR8, UR17, UR4, 0xb ;  /* 0x0000000411087291 */ /* 0x000fe2000f8e58ff */
[----:B------:R-:W-:Y:S01]  /*1ad0*/  UMOV UR18, 0x0 ;  /* 0x0000000000127882 */ /* 0x000fe20000000000 */
[----:B------:R-:W-:-:S02]  /*1ae0*/  UMOV UR19, 0x10000000 ;  /* 0x1000000000137882 */ /* 0x000fc40000000000 */
[----:B------:R-:W-:Y:S01]  /*1af0*/  UIADD3 UR8, UPT, UPT, UR8, 0x2cb00, URZ ;  /* 0x0002cb0008087890 */ /* 0x000fe2000fffe0ff */
[----:B------:R1:W-:Y:S01]  /*1b00*/  UTMALDG.3D [UR32], [UR26], desc[UR18] ;  /* 0x000012201a0075b4 */ /* 0x0003e20008011000 */
[----:B------:R-:W-:Y:S01]  /*1b10*/  UMOV UR12, UR36 ;  /* 0x00000024000c7c82 */ /* 0x000fe20008000000 */
[----:B------:R-:W-:Y:S01]  /*1b20*/  UMOV UR9, UR33 ;  /* 0x0000002100097c82 */ /* 0x000fe20008000000 */
[----:B------:R-:W-:Y:S01]  /*1b30*/  UMOV UR10, UR34 ;  /* 0x00000022000a7c82 */ /* 0x000fe20008000000 */
[----:B------:R-:W-:Y:S01]  /*1b40*/  UIADD3 UR16, UPT, UPT, UR16, 0x1, URZ ;  /* 0x0000000110107890 */ /* 0x000fe2000fffe0ff */
[----:B------:R-:W-:Y:S01]  /*1b50*/  UMOV UR24, UR5 ;  /* 0x0000000500187c82 */ /* 0x000fe20008000000 */
[----:B------:R-:W-:Y:S02]  /*1b60*/  UMOV UR17, UR6 ;  /* 0x0000000600117c82 */ /* 0x000fe40008000000 */
[----:B------:R1:W-:Y:S01]  /*1b70*/  UTMALDG.3D [UR8], [UR20], desc[UR18] ;  /* 0x00001208140075b4 */ /* 0x0003e20008011000 */
[----:B------:R-:W-:-:S09]  /*1b80*/  UISETP.NE.AND UP0, UPT, UR16, UR5, UPT ;  /* 0x000000051000728c */ /* 0x000fd2000bf05270 */
[----:B------:R-:W-:Y:S05]  /*1b90*/  BRA.U UP0, `(.L_x_26) ;  /* 0xfffffffd00607547 */ /* 0x000fea000b83ffff */
.L_x_21:
[----:B-1----:R-:W-:Y:S01]  /*1ba0*/  ULEA UR8, UR6, UR4, 0x3 ;  /* 0x0000000406087291 */ /* 0x002fe2000f8e18ff */
[----:B------:R-:W-:Y:S01]  /*1bb0*/  SHF.L.U32 R4, R16, 0x1f, RZ ;  /* 0x0000001f10047819 */ /* 0x000fe200000006ff */
[----:B------:R-:W-:Y:S01]  /*1bc0*/  @!P1 SYNCS.ARRIVE.TRANS64.A1T0 RZ, [UR4+0x178], RZ ;  /* 0x000178ffffff99a7 */ /* 0x000fe20008100004 */
[----:B------:R-:W-:-:S06]  /*1bd0*/  UISETP.GT.AND UP0, UPT, UR15, UR14, UPT ;  /* 0x0000000e0f00728c */ /* 0x000fcc000bf04270 */
[----:B----4-:R1:W4:Y:S03]  /*1be0*/  SYNCS.PHASECHK.TRANS64.TRYWAIT P0, [UR8+0xb0], R4 ;  /* 0x0000b004ff0075a7 */ /* 0x0103260008001108 */
[----:B------:R-:W-:Y:S05]  /*1bf0*/  BRA.U !UP0, `(.L_x_27) ;  /* 0x0000000108ac7547 */ /* 0x000fea000b800000 */
[----:B------:R-:W-:Y:S01]  /*1c00*/  UIADD3 UR21, UPT, UPT, UR7, UR24, URZ ;  /* 0x0000001807157290 */ /* 0x000fe2000fffe0ff */
[----:B------:R-:W-:-:S11]  /*1c10*/  UMOV UR25, UR6 ;  /* 0x0000000600197c82 */ /* 0x000fd60008000000 */
.L_x_32:
[----:B-1----:R-:W-:Y:S01]  /*1c20*/  ULEA UR17, UR25, UR4, 0x3 ;  /* 0x0000000419117291 */ /* 0x002fe2000f8e18ff */
[----:B----4-:R-:W-:Y:S01]  /*1c30*/  @!P5 MOV R5, 0x2800 ;  /* 0x000028000005d802 */ /* 0x010fe20000000f00 */
[----:B----4-:R-:W-:Y:S10]  /*1c40*/  @P0 BRA `(.L_x_28) ;  /* 0x00000000000c0947 */ /* 0x010ff40003800000 */
[----:B------:R-:W-:-:S04]  /*1c50*/  SHF.L.U32 R7, R16, 0x1f, RZ ;  /* 0x0000001f10077819 */ /* 0x000fc800000006ff */
[----:B------:R-:W4:Y:S02]  /*1c60*/  SYNCS.PHASECHK.TRANS64.TRYWAIT P0, [UR17+0xb0], R7 ;  /* 0x0000b007ff0075a7 */ /* 0x000f240008001111 */
[----:B----4-:R-:W-:Y:S05]  /*1c70*/  @!P0 BRA `(.L_x_29) ;  /* 0x00000048003c8947 */ /* 0x010fea0003800000 */
.L_x_28:
[----:B------:R4:W-:Y:S01]  /*1c80*/  @!P5 SYNCS.ARRIVE.TRANS64 RZ, [UR17], R5 ;  /* 0x00000005ffffd9a7 */ /* 0x0009e20008000011 */
[----:B------:R-:W-:Y:S04]  /*1c90*/  BSSY.RECONVERGENT B0, `(.L_x_30) ;  /* 0x0000003000007945 */ /* 0x000fe80003800200 */
[----:B------:R-:W-:Y:S05]  /*1ca0*/  @P4 BRA `(.L_x_31) ;  /* 0x0000000000044947 */ /* 0x000fea0003800000 */
[----:B------:R-:W-:Y:S05]  /*1cb0*/  BPT.TRAP 0x1 ;  /* 0x000000040000795c */ /* 0x000fea0000300000 */
.L_x_31:
[----:B------:R-:W-:Y:S05]  /*1cc0*/  BSYNC.RECONVERGENT B0 ;  /* 0x0000000000007941 */ /* 0x000fea0003800200 */
.L_x_30:
        /* <DEDUP_REMOVED lines=10> */
[----:B------:R-:W-:Y:S01]  /*1d70*/  UIADD3 UR16, UPT, UPT, UR16, 0xb00, URZ ;  /* 0x00000b0010107890 */ /* 0x000fe2000fffe0ff */
[----:B-1----:R-:W-:Y:S01]  /*1d80*/  SHF.L.U32 R4, R16, 0x1f, RZ ;  /* 0x0000001f10047819 */ /* 0x002fe200000006ff */
[----:B------:R-:W-:Y:S02]  /*1d90*/  UIADD3.X UR31, UPT, UPT, URZ, UR23, URZ, UP1, !UPT ;  /* 0x00000017ff1f7290 */ /* 0x000fe40008ffe4ff */
[----:B------:R-:W-:Y:S01]  /*1da0*/  UIADD3.X UR29, UPT, UPT, URZ, UR23, URZ, UP0, !UPT ;  /* 0x00000017ff1d7290 */ /* 0x000fe200087fe4ff */
[----:B------:R1:W1:Y:S01]  /*1db0*/  SYNCS.PHASECHK.TRANS64.TRYWAIT P0, [UR8+0xb0], R4 ;  /* 0x0000b004ff0075a7 */ /* 0x0002620008001108 */
[----:B------:R-:W-:Y:S01]  /*1dc0*/  ULEA UR8, UR25, UR4, 0xb ;  /* 0x0000000419087291 */ /* 0x000fe2000f8e58ff */
[----:B------:R-:W-:Y:S01]  /*1dd0*/  UMOV UR26, 0x0 ;  /* 0x00000000001a7882 */ /* 0x000fe20000000000 */
[----:B------:R-:W-:-:S02]  /*1de0*/  UMOV UR27, 0x10000000 ;  /* 0x10000000001b7882 */ /* 0x000fc40000000000 */
[----:B------:R-:W-:Y:S01]  /*1df0*/  UIADD3 UR8, UPT, UPT, UR8, 0x2cb00, URZ ;  /* 0x0002cb0008087890 */ /* 0x000fe2000fffe0ff */
[----:B------:R-:W-:Y:S01]  /*1e00*/  UMOV UR19, UR35 ;  /* 0x0000002300137c82 */ /* 0x000fe20008000000 */
[----:B------:R-:W-:Y:S01]  /*1e10*/  UMOV UR20, UR36 ;  /* 0x0000002400147c82 */ /* 0x000fe20008000000 */
[----:B------:R-:W-:Y:S01]  /*1e20*/  UMOV UR12, UR36 ;  /* 0x00000024000c7c82 */ /* 0x000fe20008000000 */
[----:B------:R-:W-:Y:S01]  /*1e30*/  UMOV UR9, UR17 ;  /* 0x0000001100097c82 */ /* 0x000fe20008000000 */
[----:B------:R-:W-:Y:S01]  /*1e40*/  UMOV UR10, UR18 ;  /* 0x00000012000a7c82 */ /* 0x000fe20008000000 */
[----:B------:R1:W-:Y:S01]  /*1e50*/  UTMALDG.3D [UR16], [UR30], desc[UR26] ;  /* 0x00001a101e0075b4 */ /* 0x0003e20008011000 */
[----:B------:R-:W-:Y:S01]  /*1e60*/  UIADD3 UR24, UPT, UPT, UR24, 0x1, URZ ;  /* 0x0000000118187890 */ /* 0x000fe2000fffe0ff */
[----:B------:R-:W-:-:S03]  /*1e70*/  UMOV UR25, UR6 ;  /* 0x0000000600197c82 */ /* 0x000fc60008000000 */
[----:B------:R-:W-:Y:S01]  /*1e80*/  UISETP.NE.AND UP0, UPT, UR24, UR21, UPT ;  /* 0x000000151800728c */ /* 0x000fe2000bf05270 */
[----:B------:R1:W-:Y:S08]  /*1e90*/  UTMALDG.3D [UR8], [UR28], desc[UR26] ;  /* 0x00001a081c0075b4 */ /* 0x0003f00008011000 */
[----:B------:R-:W-:Y:S05]  /*1ea0*/  BRA.U UP0, `(.L_x_32) ;  /* 0xfffffffd005c7547 */ /* 0x000fea000b83ffff */
.L_x_27:
[C---:B------:R-:W-:Y:S01]  /*1eb0*/  LEA R8, R15.reuse, UR4, 0x3 ;  /* 0x000000040f087c11 */ /* 0x040fe2000f8e18ff */
[----:B------:R-:W-:Y:S01]  /*1ec0*/  NOP ;  /* 0x0000000000007918 */ /* 0x000fe20000000000 */
[----:B----4-:R-:W-:Y:S02]  /*1ed0*/  SHF.L.U32 R5, R14, 0x1f, RZ ;  /* 0x0000001f0e057819 */ /* 0x010fe400000006ff */
[----:B-1----:R-:W-:Y:S02]  /*1ee0*/  LEA R4, R15, UR4, 0x4 ;  /* 0x000000040f047c11 */ /* 0x002fe4000f8e20ff */
[----:B------:R-:W1:Y:S02]  /*1ef0*/  SYNCS.PHASECHK.TRANS64.TRYWAIT P0, [R8+URZ+0x180], R5 ;  /* 0x00018005080075a7 */ /* 0x000e6400080011ff */
[----:B-1----:R-:W-:Y:S05]  /*1f00*/  @!P0 BRA `(.L_x_33) ;  /* 0x0000004400b08947 */ /* 0x002fea0003800000 */
.L_x_112:
[----:B-1----:R-:W1:Y:S01]  /*1f10*/  LDS.128 R4, [R4+0x210] ;  /* 0x0002100004047984 */ /* 0x002e620000000c00 */
[----:B---3--:R-:W-:Y:S01]  /*1f20*/  ISETP.GE.AND P0, PT, R2, 0x1, PT ;  /* 0x000000010200780c */ /* 0x008fe20003f06270 */
[----:B------:R-:W-:Y:S01]  /*1f30*/  VIADD R8, R8, 0x190 ;  /* 0x0000019008087836 */ /* 0x000fe20000000000 */
[----:B------:R-:W-:Y:S01]  /*1f40*/  @!PT LDS RZ, [RZ] ;  /* 0x00000000fffff984 */ /* 0x000fe20000000800 */
[----:B------:R-:W-:Y:S01]  /*1f50*/  @!PT LDS RZ, [RZ] ;  /* 0x00000000fffff984 */ /* 0x000fe20000000800 */
[----:B------:R-:W-:Y:S01]  /*1f60*/  @!PT LDS RZ, [RZ] ;  /* 0x00000000fffff984 */ /* 0x000fe20000000800 */
[----:B------:R-:W-:Y:S01]  /*1f70*/  @!PT LDS RZ, [RZ] ;  /* 0x00000000fffff984 */ /* 0x000fe20000000800 */
[----:B------:R3:W-:Y:S06]  /*1f80*/  MEMBAR.ALL.CTA ;  /* 0x0000000000007992 */ /* 0x0007ec0000008000 */
[----:B---3--:R-:W3:Y:S01]  /*1f90*/  FENCE.VIEW.ASYNC.S ;  /* 0x00000000000073c6 */ /* 0x008ee20000000000 */
[----:B------:R-:W-:-:S04]  /*1fa0*/  PRMT R8, RZ, 0x654, R8 ;  /* 0x00000654ff087816 */ /* 0x000fc80000000008 */
[----:B---3--:R3:W-:Y:S01]  /*1fb0*/  SYNCS.ARRIVE.TRANS64.RED.A1T0 RZ, [R8+URZ], RZ ;  /* 0x000000ff08ff79a7 */ /* 0x0087e200081004ff */
[----:B-1----:R-:W-:-:S13]  /*1fc0*/  LOP3.LUT P2, RZ, R6, 0x1, RZ, 0xc0, !PT ;  /* 0x0000000106ff7812 */ /* 0x002fda000784c0ff */
[----:B------:R-:W-:Y:S01]  /*1fd0*/  @P2 SHF.R.U32.HI R9, RZ, 0x10, R5 ;  /* 0x00000010ff092819 */ /* 0x000fe20000011605 */
[----:B------:R-:W-:Y:S01]  /*1fe0*/  VOTEU.ANY UP0, P2 ;  /* 0x0000000000ff7886 */ /* 0x000fe20001000100 */
[----:B------:R-:W-:Y:S02]  /*1ff0*/  @P2 MOV R11, R4 ;  /* 0x00000004000b2202 */ /* 0x000fe40000000f00 */
[----:B------:R-:W-:Y:S02]  /*2000*/  @P2 R2UR.BROADCAST UR8, R9 ;  /* 0x00000000090822ca */ /* 0x000fe400008e0000 */
[----:B------:R-:W-:-:S11]  /*2010*/  @P2 LOP3.LUT R10, R5, 0xffff, RZ, 0xc0, !PT ;  /* 0x0000ffff050a2812 */ /* 0x000fd600078ec0ff */
[----:B------:R-:W-:Y:S01]  /*2020*/  @UP0 UMOV UR36, UR8 ;  /* 0x0000000800240c82 */ /* 0x000fe20008000000 */
[----:B---3--:R-:W-:Y:S05]  /*2030*/  @!P0 BRA `(.L_x_34) ;  /* 0x0000000000b88947 */ /* 0x008fea0003800000 */
[----:B------:R-:W2:Y:S01]  /*2040*/  LDC.64 R6, c[0x0][0xb18] ;  /* 0x0002c600ff067b82 */ /* 0x000ea20000000a00 */
[----:B------:R-:W-:-:S07]  /*2050*/  ISETP.NE.AND P3, PT, R2, 0x1, PT ;  /* 0x000000010200780c */ /* 0x000fce0003f65270 */
[----:B------:R-:W1:Y:S08]  /*2060*/  LDC.64 R8, c[0x0][0xb10] ;  /* 0x0002c400ff087b82 */ /* 0x000e700000000a00 */
[----:B------:R-:W3:Y:S08]  /*2070*/  LDC R17, c[0x0][0xb20] ;  /* 0x0002c800ff117b82 */ /* 0x000ef00000000800 */
[----:B------:R-:W4:Y:S01]  /*2080*/  LDC R18, c[0x0][0xb0c] ;  /* 0x0002c300ff127b82 */ /* 0x000f220000000800 */
[----:B--2---:R-:W-:Y:S01]  /*2090*/  IMAD.HI.U32 R22, R0, R7, RZ ;  /* 0x0000000700167227 */ /* 0x004fe200078e00ff */
[----:B------:R-:W-:-:S06]  /*20a0*/  ISETP.NE.AND P0, PT, R6, 0x1, PT ;  /* 0x000000010600780c */ /* 0x000fcc0003f05270 */
[----:B------:R-:W2:Y:S01]  /*20b0*/  LDC.64 R4, c[0x0][0xb28] ;  /* 0x0002ca00ff047b82 */ /* 0x000ea20000000a00 */
[----:B-1----:R-:W-:-:S04]  /*20c0*/  IMAD.HI.U32 R20, R3, R8, RZ ;  /* 0x0000000803147227 */ /* 0x002fc800078e00ff */
[----:B------:R-:W-:Y:S01]  /*20d0*/  IMAD.HI.U32 R24, R11, R8, RZ ;  /* 0x000000080b187227 */ /* 0x000fe200078e00ff */
[----:B------:R-:W-:Y:S02]  /*20e0*/  SHF.R.U32.HI R20, RZ, R9, R20 ;  /* 0x00000009ff147219 */ /* 0x000fe40000011614 */
[----:B---3--:R-:W-:Y:S01]  /*20f0*/  SHF.R.U32.HI R19, RZ, R17, R22 ;  /* 0x00000011ff137219 */ /* 0x008fe20000011616 */
[----:B------:R-:W-:Y:S01]  /*2100*/  IMAD.HI.U32 R22, R10, R7, RZ ;  /* 0x000000070a167227 */ /* 0x000fe200078e00ff */
[----:B------:R-:W-:Y:S02]  /*2110*/  SHF.R.U32.HI R24, RZ, R9, R24 ;  /* 0x00000009ff187219 */ /* 0x000fe40000011618 */
[----:B------:R-:W-:Y:S02]  /*2120*/  SEL R19, R0, R19, !P0 ;  /* 0x0000001300137207 */ /* 0x000fe40004000000 */
[----:B------:R-:W-:Y:S02]  /*2130*/  SHF.R.U32.HI R17, RZ, R17, R22 ;  /* 0x00000011ff117219 */ /* 0x000fe40000011616 */
[----:B----4-:R-:W-:-:S02]  /*2140*/  ISETP.NE.AND P1, PT, R18, 0x1, PT ;  /* 0x000000011200780c */ /* 0x010fc40003f25270 */
[----:B------:R-:W-:Y:S02]  /*2150*/  SEL R17, R10, R17, !P0 ;  /* 0x000000110a117207 */ /* 0x000fe40004000000 */
[----:B------:R-:W-:Y:S02]  /*2160*/  SEL R21, R3, R20, !P1 ;  /* 0x0000001403157207 */ /* 0x000fe40004800000 */
[----:B------:R-:W-:Y:S01]  /*2170*/  SEL R7, R11, R24, !P1 ;  /* 0x000000180b077207 */ /* 0x000fe20004800000 */
[----:B--2---:R-:W-:Y:S01]  /*2180*/  IMAD.HI.U32 R20, R19, R4, RZ ;  /* 0x0000000413147227 */ /* 0x004fe200078e00ff */
[----:B------:R-:W-:-:S03]  /*2190*/  IADD3 R9, PT, PT, -R17, RZ, RZ ;  /* 0x000000ff11097210 */ /* 0x000fc60007ffe1ff */
[----:B------:R-:W-:Y:S01]  /*21a0*/  IMAD.HI.U32 R8, R21, R4, RZ ;  /* 0x0000000415087227 */ /* 0x000fe200078e00ff */
[----:B------:R-:W-:-:S03]  /*21b0*/  @P3 SHF.R.U32.HI R19, RZ, R5, R20 ;  /* 0x00000005ff133219 */ /* 0x000fc60000011614 */
[----:B------:R-:W-:Y:S01]  /*21c0*/  IMAD R9, R6, R9, R10 ;  /* 0x0000000906097224 */ /* 0x000fe200078e020a */
        /* <DEDUP_REMOVED lines=8> */
[----:B------:R-:W-:-:S04]  /*2250*/  @!P0 IMAD.HI.U32 R20, R7, R4, RZ ;  /* 0x0000000407148227 */ /* 0x000fc800078e00ff */
[----:B------:R-:W-:Y:S01]  /*2260*/  IMAD.MOV R4, RZ, RZ, -R8 ;  /* 0x000000ffff047224 */ /* 0x000fe200078e0a08 */
[----:B------:R-:W-:-:S03]  /*2270*/  @!P0 SHF.R.U32.HI R20, RZ, R5, R20 ;  /* 0x00000005ff148219 */ /* 0x000fc60000011614 */
[----:B------:R-:W-:Y:S01]  /*2280*/  IMAD R4, R2, R4, R17 ;  /* 0x0000000402047224 */ /* 0x000fe200078e0211 */
[----:B------:R-:W-:-:S05]  /*2290*/  @!P0 SEL R5, R7, R20, !P3 ;  /* 0x0000001407058207 */ /* 0x000fca0005800000 */
[--C-:B------:R-:W-:Y:S02]  /*22a0*/  @!P0 IMAD.IADD R8, R8, 0x1, -R5.reuse ;  /* 0x0000000108088824 */ /* 0x100fe400078e0a05 */
[----:B------:R-:W-:Y:S01]  /*22b0*/  @!P0 IMAD R5, R4, R21, R5 ;  /* 0x0000001504058224 */ /* 0x000fe200078e0205 */
[----:B------:R-:W-:Y:S01]  /*22c0*/  IADD3 R4, PT, PT, -R7, RZ, RZ ;  /* 0x000000ff07047210 */ /* 0x000fe20007ffe1ff */
[----:B------:R-:W-:Y:S02]  /*22d0*/  @!P0 IMAD R17, R2, R8, R7 ;  /* 0x0000000802118224 */ /* 0x000fe400078e0207 */
[----:B------:R-:W-:Y:S02]  /*22e0*/  @!P0 IMAD.MOV.U32 R7, RZ, RZ, R5 ;  /* 0x000000ffff078224 */ /* 0x000fe400078e0005 */
[----:B------:R-:W-:Y:S02]  /*22f0*/  IMAD R4, R18, R4, R11 ;  /* 0x0000000412047224 */ /* 0x000fe400078e020b */
[----:B------:R-:W-:-:S02]  /*2300*/  IMAD R10, R17, R6, R9 ;  /* 0x00000006110a7224 */ /* 0x000fc400078e0209 */
[----:B------:R-:W-:Y:S02]  /*2310*/  IMAD R11, R7, R18, R4 ;  /* 0x00000012070b7224 */ /* 0x000fe400078e0204 */
.L_x_34:
[----:B------:R-:W1:Y:S02]  /*2320*/  LDCU UR8, c[0x0][0xb30] ;  /* 0x00016600ff0877ac */ /* 0x000e640008000800 */
[----:B-1----:R-:W-:-:S09]  /*2330*/  UISETP.NE.AND UP0, UPT, UR8, 0x1, UPT ;  /* 0x000000010800788c */ /* 0x002fd2000bf05270 */
[----:B------:R-:W-:Y:S05]  /*2340*/  BRA.U UP0, `(.L_x_35) ;  /* 0x0000000100407547 */ /* 0x000fea000b800000 */
[----:B------:R-:W1:Y:S08]  /*2350*/  LDC.64 R6, c[0x0][0xb10] ;  /* 0x0002c400ff067b82 */ /* 0x000e700000000a00 */
[----:B------:R-:W3:Y:S08]  /*2360*/  LDC.64 R4, c[0x0][0xb18] ;  /* 0x0002c600ff047b82 */ /* 0x000ef00000000a00 */
[----:B------:R-:W4:Y:S08]  /*2370*/  LDC R8, c[0x0][0xb20] ;  /* 0x0002c800ff087b82 */ /* 0x000f300000000800 */
[----:B------:R-:W2:Y:S01]  /*2380*/  LDC R18, c[0x0][0xb0c] ;  /* 0x0002c300ff127b82 */ /* 0x000ea20000000800 */
[----:B-1----:R-:W-:-:S05]  /*2390*/  IMAD.HI.U32 R6, R11, R6, RZ ;  /* 0x000000060b067227 */ /* 0x002fca00078e00ff */
[----:B------:R-:W-:Y:S01]  /*23a0*/  SHF.R.U32.HI R6, RZ, R7, R6 ;  /* 0x00000007ff067219 */ /* 0x000fe20000011606 */
[----:B---3--:R-:W-:Y:S01]  /*23b0*/  IMAD.HI.U32 R5, R10, R5, RZ ;  /* 0x000000050a057227 */ /* 0x008fe200078e00ff */
[----:B------:R-:W-:-:S04]  /*23c0*/  ISETP.NE.AND P0, PT, R4, 0x1, PT ;  /* 0x000000010400780c */ /* 0x000fc80003f05270 */
[----:B----4-:R-:W-:-:S04]  /*23d0*/  SHF.R.U32.HI R5, RZ, R8, R5 ;  /* 0x00000008ff057219 */ /* 0x010fc80000011605 */
[----:B------:R-:W-:Y:S02]  /*23e0*/  SEL R5, R10, R5, !P0 ;  /* 0x000000050a057207 */ /* 0x000fe40004000000 */
[----:B--2---:R-:W-:-:S04]  /*23f0*/  ISETP.NE.AND P1, PT, R18, 0x1, PT ;  /* 0x000000011200780c */ /* 0x004fc80003f25270 */
[----:B------:R-:W-:-:S05]  /*2400*/  SEL R6, R11, R6, !P1 ;  /* 0x000000060b067207 */ /* 0x000fca0004800000 */
[----:B------:R-:W-:Y:S02]  /*2410*/  IMAD.IADD R7, R5, 0x1, -R6 ;  /* 0x0000000105077824 */ /* 0x000fe400078e0a06 */
[----:B------:R-:W-:Y:S02]  /*2420*/  IMAD.IADD R5, R6, 0x1, -R5 ;  /* 0x0000000106057824 */ /* 0x000fe400078e0a05 */
[----:B------:R-:W-:Y:S02]  /*2430*/  IMAD R11, R7, R18, R11 ;  /* 0x00000012070b7224 */ /* 0x000fe400078e020b */
[----:B------:R-:W-:-:S07]  /*2440*/  IMAD R10, R5, R4, R10 ;  /* 0x00000004050a7224 */ /* 0x000fce00078e020a */
.L_x_35:
[----:B------:R-:W-:Y:S01]  /*2450*/  VIADD R15, R15, 0x1 ;  /* 0x000000010f0f7836 */ /* 0x000fe20000000000 */
[----:B------:R-:W-:Y:S01]  /*2460*/  PLOP3.LUT P1, PT, PT, PT, PT, 0x80, 0x8 ;  /* 0x000000000008781c */ /* 0x000fe20003f2f070 */
[----:B------:R-:W-:Y:S02]  /*2470*/  IMAD.IADD R41, R11, 0x1, R38 ;  /* 0x000000010b297824 */ /* 0x000fe400078e0226 */
[----:B------:R-:W-:Y:S01]  /*2480*/  IMAD.IADD R39, R10, 0x1, R29 ;  /* 0x000000010a277824 */ /* 0x000fe200078e021d */
[----:B------:R-:W-:-:S04]  /*2490*/  ISETP.NE.AND P0, PT, R15, 0x2, PT ;  /* 0x000000020f00780c */ /* 0x000fc80003f05270 */
[----:B------:R-:W-:Y:S02]  /*24a0*/  SEL R5, RZ, 0x1, P0 ;  /* 0x00000001ff057807 */ /* 0x000fe40000000000 */
[----:B------:R-:W-:Y:S02]  /*24b0*/  SEL R15, R15, RZ, P0 ;  /* 0x000000ff0f0f7207 */ /* 0x000fe40000000000 */
[----:B------:R-:W-:Y:S01]  /*24c0*/  LOP3.LUT R14, R14, R5, RZ, 0x3c, !PT ;  /* 0x000000050e0e7212 */ /* 0x000fe200078e3cff */
[----:B------:R-:W-:Y:S06]  /*24d0*/  @P2 BRA `(.L_x_36) ;  /* 0xfffffff000982947 */ /* 0x000fec000383ffff */
[----:B------:R-:W-:Y:S01]  /*24e0*/  UIADD3 UR4, UPT, UPT, UR4, 0xb0, URZ ;  /* 0x000000b004047890 */ /* 0x000fe2000fffe0ff */
[----:B--2---:R-:W-:-:S03]  /*24f0*/  SHF.L.U32 R3, R16, 0x1f, RZ ;  /* 0x0000001f10037819 */ /* 0x004fc600000006ff */
[----:B------:R-:W-:-:S09]  /*2500*/  ULEA UR5, UR6, UR4, 0x3 ;  /* 0x0000000406057291 */ /* 0x000fd2000f8e18ff */
[----:B------:R-:W1:Y:S02]  /*2510*/  SYNCS.PHASECHK.TRANS64.TRYWAIT P0, [UR5], R3 ;  /* 0x00000003ff0075a7 */ /* 0x000e640008001105 */
[----:B-1----:R-:W-:Y:S05]  /*2520*/  @!P0 BRA `(.L_x_37) ;  /* 0x00000040003c8947 */ /* 0x002fea0003800000 */
.L_x_114:
[----:B------:R-:W-:-:S04]  /*2530*/  UIADD3 UR6, UPT, UPT, UR6, 0x1, URZ ;  /* 0x0000000106067890 */ /* 0x000fc8000fffe0ff */
[----:B------:R-:W-:-:S04]  /*2540*/  UISETP.NE.AND UP0, UPT, UR6, 0x16, UPT ;  /* 0x000000160600788c */ /* 0x000fc8000bf05270 */
[----:B------:R-:W-:Y:S02]  /*2550*/  USEL UR7, URZ, 0x1, UP0 ;  /* 0x00000001ff077887 */ /* 0x000fe40008000000 */
[----:B------:R-:W-:-:S04]  /*2560*/  USEL UR6, UR6, URZ, UP0 ;  /* 0x000000ff06067287 */ /* 0x000fc80008000000 */
[----:B------:R-:W-:Y:S01]  /*2570*/  ULEA UR5, UR6, UR4, 0x3 ;  /* 0x0000000406057291 */ /* 0x000fe2000f8e18ff */
[----:B------:R-:W-:-:S04]  /*2580*/  LOP3.LUT R2, R16, UR7, RZ, 0x3c, !PT ;  /* 0x0000000710027c12 */ /* 0x000fc8000f8e3cff */
[----:B-1----:R-:W-:-:S04]  /*2590*/  SHF.L.U32 R3, R2, 0x1f, RZ ;  /* 0x0000001f02037819 */ /* 0x002fc800000006ff */
[----:B------:R-:W1:Y:S02]  /*25a0*/  SYNCS.PHASECHK.TRANS64.TRYWAIT P0, [UR5], R3 ;  /* 0x00000003ff0075a7 */ /* 0x000e640008001105 */
[----:B-1----:R-:W-:Y:S05]  /*25b0*/  @!P0 BRA `(.L_x_38) ;  /* 0x0000004000308947 */ /* 0x002fea0003800000 */
.L_x_116:
        /* <DEDUP_REMOVED lines=9> */
.L_x_118:
        /* <DEDUP_REMOVED lines=9> */
.L_x_120:
        /* <DEDUP_REMOVED lines=9> */
.L_x_122:
        /* <DEDUP_REMOVED lines=9> */
.L_x_124:
        /* <DEDUP_REMOVED lines=9> */
.L_x_126:
        /* <DEDUP_REMOVED lines=9> */
.L_x_128:
        /* <DEDUP_REMOVED lines=9> */
.L_x_130:
        /* <DEDUP_REMOVED lines=9> */
.L_x_132:
        /* <DEDUP_REMOVED lines=9> */
.L_x_134:
        /* <DEDUP_REMOVED lines=9> */
.L_x_136:
        /* <DEDUP_REMOVED lines=9> */
.L_x_138:
        /* <DEDUP_REMOVED lines=9> */
.L_x_140:
        /* <DEDUP_REMOVED lines=9> */
.L_x_142:
        /* <DEDUP_REMOVED lines=9> */
.L_x_144:
        /* <DEDUP_REMOVED lines=9> */
.L_x_146:
        /* <DEDUP_REMOVED lines=9> */
.L_x_148:
        /* <DEDUP_REMOVED lines=9> */
.L_x_150:
        /* <DEDUP_REMOVED lines=9> */
.L_x_152:
        /* <DEDUP_REMOVED lines=9> */
.L_x_154:
[----:B------:R-:W-:-:S04]  /*3070*/  UIADD3 UR6, UPT, UPT, UR6, 0x1, URZ ;  /* 0x0000000106067890 */ /* 0x000fc8000fffe0ff */
[----:B------:R-:W-:-:S04]  /*3080*/  UISETP.NE.AND UP0, UPT, UR6, 0x16, UPT ;  /* 0x000000160600788c */ /* 0x000fc8000bf05270 */
[----:B------:R-:W-:Y:S02]  /*3090*/  USEL UR5, URZ, 0x1, UP0 ;  /* 0x00000001ff057887 */ /* 0x000fe40008000000 */
[----:B------:R-:W-:-:S04]  /*30a0*/  USEL UR6, UR6, URZ, UP0 ;  /* 0x000000ff06067287 */ /* 0x000fc80008000000 */
[----:B------:R-:W-:Y:S01]  /*30b0*/  ULEA UR6, UR6, UR4, 0x3 ;  /* 0x0000000406067291 */ /* 0x000fe2000f8e18ff */
[----:B-1----:R-:W-:-:S04]  /*30c0*/  LOP3.LUT R3, R2, UR5, RZ, 0x3c, !PT ;  /* 0x0000000502037c12 */ /* 0x002fc8000f8e3cff */
[----:B------:R-:W-:Y:S01]  /*30d0*/  SHF.L.U32 R3, R3, 0x1f, RZ ;  /* 0x0000001f03037819 */ /* 0x000fe200000006ff */
[----:B------:R-:W-:-:S07]  /*30e0*/  IMAD.U32 R0, RZ, RZ, UR6 ;  /* 0x00000006ff007e24 */ /* 0x000fce000f8e00ff */
.L_x_58:
[----:B-1----:R1:W2:Y:S02]  /*30f0*/  SYNCS.PHASECHK.TRANS64.TRYWAIT P0, [R0+URZ], R3 ;  /* 0x00000003000075a7 */ /* 0x0022a400080011ff */
[----:B--2---:R-:W-:Y:S05]  /*3100*/  @!P0 NANOSLEEP.SYNCS 0x989680 ;  /* 0x009896800000895d */ /* 0x004fea0003900000 */
[----:B------:R-:W2:Y:S02]  /*3110*/  @!P0 SYNCS.PHASECHK.TRANS64 P0, [R0+URZ], R3 ;  /* 0x00000003000085a7 */ /* 0x000ea400080010ff */
[----:B--2---:R-:W-:Y:S05]  /*3120*/  @P0 EXIT ;  /* 0x000000000000094d */ /* 0x004fea0003800000 */
[----:B------:R-:W-:Y:S05]  /*3130*/  BRA `(.L_x_58) ;  /* 0xfffffffc00ec7947 */ /* 0x000fea000383ffff */
.L_x_18:
[----:B------:R-:W-:-:S04]  /*3140*/  UISETP.NE.AND UP1, UPT, UR39, URZ, UPT ;  /* 0x000000ff2700728c */ /* 0x000fc8000bf25270 */
[----:B------:R-:W-:-:S09]  /*3150*/  UISETP.NE.OR UP1, UPT, UR8, 0x1, UP1 ;  /* 0x000000010800788c */ /* 0x000fd20008f25670 */
[----:B------:R-:W-:Y:S05]  /*3160*/  BRA.U UP1, `(.L_x_59) ;  /* 0x00000005014c7547 */ /* 0x000fea000b800000 */
[----:B------:R-:W-:Y:S01]  /*3170*/  HFMA2 R3, -RZ, RZ, 0, 0 ;  /* 0x00000000ff037431 */ /* 0x000fe200000001ff */
[----:B------:R-:W-:Y:S01]  /*3180*/  ISETP.NE.AND P2, PT, R4, RZ, PT ;  /* 0x000000ff0400720c */ /* 0x000fe20003f45270 */
[----:B------:R-:W-:Y:S01]  /*3190*/  IMAD.MOV.U32 R12, RZ, RZ, 0x1 ;  /* 0x00000001ff0c7424 */ /* 0x000fe200078e00ff */
[----:B------:R-:W-:Y:S01]  /*31a0*/  CS2R R6, SRZ ;  /* 0x0000000000067805 */ /* 0x000fe2000001ff00 */
[----:B------:R-:W-:Y:S01]  /*31b0*/  IMAD.MOV.U32 R5, RZ, RZ, RZ ;  /* 0x000000ffff057224 */ /* 0x000fe200078e00ff */
[----:B------:R-:W-:Y:S01]  /*31c0*/  UMOV UR4, 0x400 ;  /* 0x0000040000047882 */ /* 0x000fe20000000000 */
[----:B------:R-:W-:Y:S01]  /*31d0*/  UMOV UR6, URZ ;  /* 0x000000ff00067c82 */ /* 0x000fe20008000000 */
[----:B------:R-:W-:-:S12]  /*31e0*/  ULEA UR39, UR39, UR4, 0x18 ;  /* 0x0000000427277291 */ /* 0x000fd8000f8ec0ff */
.L_x_63:
[----:B------:R-:W-:Y:S02]  /*31f0*/  LEA R0, R3, UR39, 0x3 ;  /* 0x0000002703007c11 */ /* 0x000fe4000f8e18ff */
[----:B------:R-:W-:-:S03]  /*3200*/  SHF.L.U32 R9, R5, 0x1f, RZ ;  /* 0x0000001f05097819 */ /* 0x000fc600000006ff */
[----:B------:R-:W-:Y:S01]  /*3210*/  VIADD R8, R0, 0x1f0 ;  /* 0x000001f000087836 */ /* 0x000fe20000000000 */
[----:B------:R-:W1:Y:S02]  /*3220*/  SYNCS.PHASECHK.TRANS64.TRYWAIT P0, [R0+URZ+0x1e0], R9 ;  /* 0x0001e009000075a7 */ /* 0x000e6400080011ff */
[----:B-1----:R-:W-:Y:S05]  /*3230*/  @!P0 BRA `(.L_x_60) ;  /* 0x0000003800f08947 */ /* 0x002fea0003800000 */
.L_x_155:
[----:B------:R-:W-:Y:S01]  /*3240*/  ULEA UR5, UR6, UR39, 0x3 ;  /* 0x0000002706057291 */ /* 0x000fe2000f8e18ff */
[----:B------:R-:W-:Y:S01]  /*3250*/  PRMT R8, RZ, 0x654, R8 ;  /* 0x00000654ff087816 */ /* 0x000fe20000000008 */
[----:B-1----:R-:W-:Y:S01]  /*3260*/  @!P2 IMAD.MOV.U32 R9, RZ, RZ, 0x10 ;  /* 0x00000010ff09a424 */ /* 0x002fe200078e00ff */
[----:B------:R-:W-:Y:S01]  /*3270*/  SHF.L.U32 R11, R12, 0x1f, RZ ;  /* 0x0000001f0c0b7819 */ /* 0x000fe200000006ff */
[----:B------:R-:W-:Y:S01]  /*3280*/  UIADD3 UR4, UPT, UPT, UR5, 0x180, URZ ;  /* 0x0000018005047890 */ /* 0x000fe2000fffe0ff */
[----:B------:R1:W-:Y:S05]  /*3290*/  SYNCS.ARRIVE.TRANS64.RED.A1T0 RZ, [R8+URZ], RZ ;  /* 0x000000ff08ff79a7 */ /* 0x0003ea00081004ff */
[----:B------:R-:W-:Y:S01]  /*32a0*/  IMAD.U32 R13, RZ, RZ, UR4 ;  /* 0x00000004ff0d7e24 */ /* 0x000fe2000f8e00ff */
[----:B------:R-:W2:Y:S04]  /*32b0*/  SYNCS.PHASECHK.TRANS64.TRYWAIT P0, [UR5+0x190], R11 ;  /* 0x0001900bff0075a7 */ /* 0x000ea80008001105 */
[----:B------:R-:W-:Y:S01]  /*32c0*/  PRMT R13, R4, 0x654, R13 ;  /* 0x00000654040d7816 */ /* 0x000fe2000000000d */
[----:B-12---:R-:W-:Y:S06]  /*32d0*/  @!P0 BRA `(.L_x_61) ;  /* 0x0000003800dc8947 */ /* 0x006fec0003800000 */
.L_x_157:
[----:B------:R-:W-:Y:S01]  /*32e0*/  ULEA UR4, UR6, UR39, 0x4 ;  /* 0x0000002706047291 */ /* 0x000fe2000f8e20ff */
[----:B---3--:R-:W-:Y:S01]  /*32f0*/  SEL R2, R13, R2, !P2 ;  /* 0x000000020d027207 */ /* 0x008fe20005000000 */
[----:B------:R-:W-:Y:S01]  /*3300*/  UIADD3 UR5, UPT, UPT, UR5, 0x180, URZ ;  /* 0x0000018005057890 */ /* 0x000fe2000fffe0ff */
[----:B-1----:R-:W-:Y:S01]  /*3310*/  LEA R0, R7, UR39, 0x3 ;  /* 0x0000002707007c11 */ /* 0x002fe2000f8e18ff */
[----:B------:R-:W-:Y:S01]  /*3320*/  UIADD3 UR4, UPT, UPT, UR4, 0x210, URZ ;  /* 0x0000021004047890 */ /* 0x000fe2000fffe0ff */
[----:B------:R1:W-:Y:S01]  /*3330*/  @!P2 SYNCS.ARRIVE.TRANS64.RED RZ, [R2+URZ], R9 ;  /* 0x0000000902ffa9a7 */ /* 0x0003e200080004ff */
[----:B------:R-:W-:Y:S01]  /*3340*/  UIADD3 UR6, UPT, UPT, UR6, 0x1, URZ ;  /* 0x0000000106067890 */ /* 0x000fe2000fffe0ff */
[----:B------:R-:W-:-:S03]  /*3350*/  VIADD R3, R3, 0x1 ;  /* 0x0000000103037836 */ /* 0x000fc60000000000 */
[----:B------:R-:W-:Y:S02]  /*3360*/  UISETP.NE.AND UP0, UPT, UR6, 0x2, UPT ;  /* 0x000000020600788c */ /* 0x000fe4000bf05270 */
[----:B------:R-:W-:Y:S01]  /*3370*/  ISETP.NE.AND P0, PT, R3, 0x2, PT ;  /* 0x000000020300780c */ /* 0x000fe20003f05270 */
[----:B------:R-:W-:Y:S06]  /*3380*/  UGETNEXTWORKID.BROADCAST [UR4], [UR5] ;  /* 0x00000000040073ca */ /* 0x000fec0008000100 */
[----:B------:R-:W-:Y:S02]  /*3390*/  USEL UR4, URZ, 0x1, UP0 ;  /* 0x00000001ff047887 */ /* 0x000fe40008000000 */
[----:B------:R-:W-:-:S04]  /*33a0*/  USEL UR6, UR6, URZ, UP0 ;  /* 0x000000ff06067287 */ /* 0x000fc80008000000 */
[----:B------:R-:W-:Y:S02]  /*33b0*/  LOP3.LUT R12, R12, UR4, RZ, 0x3c, !PT ;  /* 0x000000040c0c7c12 */ /* 0x000fe4000f8e3cff */
[----:B-1----:R-:W-:-:S04]  /*33c0*/  SHF.L.U32 R9, R6, 0x1f, RZ ;  /* 0x0000001f06097819 */ /* 0x002fc800000006ff */
[----:B------:R-:W1:Y:S02]  /*33d0*/  SYNCS.PHASECHK.TRANS64.TRYWAIT P1, [R0+URZ+0x180], R9 ;  /* 0x00018009000075a7 */ /* 0x000e6400080211ff */
[----:B-1----:R-:W-:Y:S05]  /*33e0*/  @!P1 BRA `(.L_x_62) ;  /* 0x0000003800b09947 */ /* 0x002fea0003800000 */
.L_x_158:
[----:B------:R-:W-:Y:S01]  /*33f0*/  LEA R8, R7, UR39, 0x4 ;  /* 0x0000002707087c11 */ /* 0x000fe2000f8e20ff */
[----:B-1----:R-:W-:Y:S01]  /*3400*/  VIADD R0, R0, 0x190 ;  /* 0x0000019000007836 */ /* 0x002fe20000000000 */
[----:B------:R-:W-:Y:S01]  /*3410*/  SEL R3, R3, RZ, P0 ;  /* 0x000000ff03037207 */ /* 0x000fe20000000000 */
[----:B------:R-:W-:-:S03]  /*3420*/  VIADD R7, R7, 0x1 ;  /* 0x0000000107077836 */ /* 0x000fc60000000000 */
[----:B------:R-:W1:Y:S01]  /*3430*/  LDS.128 R8, [R8+0x210] ;  /* 0x0002100008087984 */ /* 0x000e620000000c00 */
[----:B------:R-:W-:Y:S02]  /*3440*/  PRMT R0, RZ, 0x654, R0 ;  /* 0x00000654ff007816 */ /* 0x000fe40000000000 */
[C---:B------:R-:W-:Y:S01]  /*3450*/  ISETP.NE.AND P1, PT, R7.reuse, 0x2, PT ;  /* 0x000000020700780c */ /* 0x040fe20003f25270 */
[----:B------:R-:W-:Y:S01]  /*3460*/  @!PT LDS RZ, [RZ] ;  /* 0x00000000fffff984 */ /* 0x000fe20000000800 */
[----:B------:R-:W-:Y:S01]  /*3470*/  @!PT LDS RZ, [RZ] ;  /* 0x00000000fffff984 */ /* 0x000fe20000000800 */
[----:B------:R-:W-:Y:S01]  /*3480*/  @!PT LDS RZ, [RZ] ;  /* 0x00000000fffff984 */ /* 0x000fe20000000800 */
[----:B------:R-:W-:Y:S01]  /*3490*/  @!PT LDS RZ, [RZ] ;  /* 0x00000000fffff984 */ /* 0x000fe20000000800 */
[----:B------:R2:W-:Y:S06]  /*34a0*/  MEMBAR.ALL.CTA ;  /* 0x0000000000007992 */ /* 0x0005ec0000008000 */
[----:B--2---:R-:W2:Y:S01]  /*34b0*/  FENCE.VIEW.ASYNC.S ;  /* 0x00000000000073c6 */ /* 0x004ea20000000000 */
[----:B------:R-:W-:Y:S01]  /*34c0*/  SEL R7, R7, RZ, P1 ;  /* 0x000000ff07077207 */ /* 0x000fe20000800000 */
[----:B--2---:R2:W-:Y:S01]  /*34d0*/  SYNCS.ARRIVE.TRANS64.RED.A1T0 RZ, [R0+URZ], RZ ;  /* 0x000000ff00ff79a7 */ /* 0x0045e200081004ff */
[----:B-1----:R-:W-:-:S02]  /*34e0*/  LOP3.LUT P3, RZ, R10, 0x1, RZ, 0xc0, !PT ;  /* 0x000000010aff7812 */ /* 0x002fc4000786c0ff */
[----:B------:R-:W-:-:S04]  /*34f0*/  SEL R9, RZ, 0x1, P1 ;  /* 0x00000001ff097807 */ /* 0x000fc80000800000 */
[----:B------:R-:W-:Y:S02]  /*3500*/  LOP3.LUT R6, R6, R9, RZ, 0x3c, !PT ;  /* 0x0000000906067212 */ /* 0x000fe400078e3cff */
[----:B--2---:R-:W-:-:S04]  /*3510*/  SEL R0, RZ, 0x1, P0 ;  /* 0x00000001ff007807 */ /* 0x004fc80000000000 */
[----:B------:R-:W-:Y:S01]  /*3520*/  LOP3.LUT R5, R5, R0, RZ, 0x3c, !PT ;  /* 0x0000000005057212 */ /* 0x000fe200078e3cff */
[----:B------:R-:W-:Y:S06]  /*3530*/  @P3 BRA `(.L_x_63) ;  /* 0xfffffffc002c3947 */ /* 0x000fec000383ffff */
[----:B------:R-:W-:Y:S01]  /*3540*/  ULEA UR5, UR6, UR39, 0x3 ;  /* 0x0000002706057291 */ /* 0x000fe2000f8e18ff */
[----:B------:R-:W-:-:S08]  /*3550*/  SHF.L.U32 R3, R12, 0x1f, RZ ;  /* 0x0000001f0c037819 */ /* 0x000fd000000006ff */
[----:B------:R-:W1:Y:S02]  /*3560*/  SYNCS.PHASECHK.TRANS64 P0, [UR5+0x190], R3 ;  /* 0x00019003ff0075a7 */ /* 0x000e640008001005 */
[----:B-1----:R-:W-:Y:S05]  /*3570*/  @P0 BRA `(.L_x_64) ;  /* 0x0000000000080947 */ /* 0x002fea0003800000 */
[----:B------:R-:W1:Y:S02]  /*3580*/  SYNCS.PHASECHK.TRANS64.TRYWAIT P0, [UR5+0x190], R3 ;  /* 0x00019003ff0075a7 */ /* 0x000e640008001105 */
[----:B-1----:R-:W-:Y:S05]  /*3590*/  @!P0 BRA `(.L_x_65) ;  /* 0x0000003800588947 */ /* 0x002fea0003800000 */
.L_x_64:
[----:B------:R-:W-:-:S04]  /*35a0*/  UIADD3 UR4, UPT, UPT, UR6, 0x1, URZ ;  /* 0x0000000106047890 */ /* 0x000fc8000fffe0ff */
[----:B------:R-:W-:-:S04]  /*35b0*/  UISETP.NE.AND UP0, UPT, UR4, 0x2, UPT ;  /* 0x000000020400788c */ /* 0x000fc8000bf05270 */
[----:B------:R-:W-:Y:S02]  /*35c0*/  USEL UR7, URZ, 0x1, UP0 ;  /* 0x00000001ff077887 */ /* 0x000fe40008000000 */
[----:B------:R-:W-:-:S04]  /*35d0*/  USEL UR4, UR4, URZ, UP0 ;  /* 0x000000ff04047287 */ /* 0x000fc80008000000 */
[----:B------:R-:W-:Y:S01]  /*35e0*/  ULEA UR4, UR4, UR39, 0x3 ;  /* 0x0000002704047291 */ /* 0x000fe2000f8e18ff */
[----:B-1----:R-:W-:-:S04]  /*35f0*/  LOP3.LUT R3, R12, UR7, RZ, 0x3c, !PT ;  /* 0x000000070c037c12 */ /* 0x002fc8000f8e3cff */
[----:B------:R-:W-:-:S04]  /*3600*/  SHF.L.U32 R0, R3, 0x1f, RZ ;  /* 0x0000001f03007819 */ /* 0x000fc800000006ff */
[----:B------:R-:W1:Y:S02]  /*3610*/  SYNCS.PHASECHK.TRANS64 P0, [UR4+0x190], R0 ;  /* 0x00019000ff0075a7 */ /* 0x000e640008001004 */
[----:B-1----:R-:W-:Y:S05]  /*3620*/  @P0 EXIT ;  /* 0x000000000000094d */ /* 0x002fea0003800000 */
[----:B------:R-:W-:Y:S02]  /*3630*/  SHF.L.U32 R3, R3, 0x1f, RZ ;  /* 0x0000001f03037819 */ /* 0x000fe400000006ff */
[----:B------:R-:W-:-:S07]  /*3640*/  MOV R0, UR4 ;  /* 0x0000000400007c02 */ /* 0x000fce0008000f00 */
.L_x_66:
[----:B-1----:R1:W2:Y:S02]  /*3650*/  SYNCS.PHASECHK.TRANS64.TRYWAIT P0, [R0+URZ+0x190], R3 ;  /* 0x00019003000075a7 */ /* 0x0022a400080011ff */
[----:B--2---:R-:W-:Y:S05]  /*3660*/  @!P0 NANOSLEEP.SYNCS 0x989680 ;  /* 0x009896800000895d */ /* 0x004fea0003900000 */
[----:B------:R-:W2:Y:S02]  /*3670*/  @!P0 SYNCS.PHASECHK.TRANS64 P0, [R0+URZ+0x190], R3 ;  /* 0x00019003000085a7 */ /* 0x000ea400080010ff */
[----:B--2---:R-:W-:Y:S05]  /*3680*/  @P0 EXIT ;  /* 0x000000000000094d */ /* 0x004fea0003800000 */
[----:B------:R-:W-:Y:S05]  /*3690*/  BRA `(.L_x_66) ;  /* 0xfffffffc00ec7947 */ /* 0x000fea000383ffff */
.L_x_59:
[----:B------:R-:W-:-:S09]  /*36a0*/  UISETP.NE.AND UP1, UPT, UR8, URZ, UPT ;  /* 0x000000ff0800728c */ /* 0x000fd2000bf25270 */
[----:B------:R-:W-:Y:S05]  /*36b0*/  BRA.U UP1, `(.L_x_67) ;  /* 0x0000000d01cc7547 */ /* 0x000fea000b800000 */
[----:B------:R-:W-:Y:S01]  /*36c0*/  UMOV UR4, 0x40 ;  /* 0x0000004000047882 */ /* 0x000fe20000000000 */
[----:B------:R-:W-:Y:S01]  /*36d0*/  NOP ;  /* 0x0000000000007918 */ /* 0x000fe20000000000 */
[----:B------:R-:W-:Y:S01]  /*36e0*/  ULEA UR4, UR39, UR4, 0x18 ;  /* 0x0000000427047291 */ /* 0x000fe2000f8ec0ff */
[----:B------:R-:W-:Y:S02]  /*36f0*/  UMOV UR5, 0x400 ;  /* 0x0000040000057882 */ /* 0x000fe40000000000 */
[----:B------:R-:W-:-:S06]  /*3700*/  ULEA UR39, UR39, UR5, 0x18 ;  /* 0x0000000527277291 */ /* 0x000fcc000f8ec0ff */
[----:B------:R-:W1:Y:S02]  /*3710*/  LDS.U8 R0, [UR4+0x1c] ;  /* 0x00001c04ff007984 */ /* 0x000e640008000000 */
[----:B-1----:R-:W-:-:S13]  /*3720*/  ISETP.NE.AND P0, PT, R0, RZ, PT ;  /* 0x000000ff0000720c */ /* 0x002fda0003f05270 */
[----:B------:R-:W-:Y:S05]  /*3730*/  @P0 BRA `(.L_x_68) ;  /* 0x0000000000580947 */ /* 0x000fea0003800000 */
[----:B------:R-:W-:-:S13]  /*3740*/  ELECT P0, URZ, PT ;  /* 0x0000000000ff782f */ /* 0x000fda0003800000 */
[----:B------:R-:W-:Y:S05]  /*3750*/  @!P0 BRA `(.L_x_69) ;  /* 0x0000000000608947 */ /* 0x000fea0003800000 */
[----:B------:R-:W-:Y:S01]  /*3760*/  UMOV UR5, 0x10 ;  /* 0x0000001000057882 */ /* 0x000fe20000000000 */
[----:B------:R-:W-:Y:S01]  /*3770*/  HFMA2 R0, -RZ, RZ, 0, 5.9604644775390625e-08 ;  /* 0x00000001ff007431 */ /* 0x000fe200000001ff */
[----:B---3--:R-:W-:-:S03]  /*3780*/  MOV R2, 0xffff ;  /* 0x0000ffff00027802 */ /* 0x008fc60000000f00 */
[----:B------:R-:W-:Y:S04]  /*3790*/  DEPBAR.LE SB1, 0x36 ;  /* 0x00009d800000791a */ /* 0x000fe80000000000 */
[----:B------:R-:W1:Y:S02]  /*37a0*/  UTCATOMSWS.FIND_AND_SET.ALIGN UP0, UR5, UR5 ;  /* 0x00000005000575e3 */ /* 0x000e640008000800 */
[----:B-1----:R-:W-:Y:S01]  /*37b0*/  MOV R3, UR5 ;  /* 0x0000000500037c02 */ /* 0x002fe20008000f00 */
[----:B------:R-:W-:Y:S06]  /*37c0*/  BRA.U UP0, `(.L_x_70) ;  /* 0x0000000100187547 */ /* 0x000fec000b800000 */
.L_x_71:
[----:B------:R-:W-:Y:S05]  /*37d0*/  NANOSLEEP 0x64 ;  /* 0x000000640000795d */ /* 0x000fea0003800000 */
[----:B------:R-:W-:-:S05]  /*37e0*/  UMOV UR5, 0x10 ;  /* 0x0000001000057882 */ /* 0x000fca0000000000 */
[----:B------:R-:W-:Y:S04]  /*37f0*/  DEPBAR.LE SB1, 0x36 ;  /* 0x00009d800000791a */ /* 0x000fe80000000000 */
[----:B------:R-:W1:Y:S02]  /*3800*/  UTCATOMSWS.FIND_AND_SET.ALIGN UP0, UR5, UR5 ;  /* 0x00000005000575e3 */ /* 0x000e640008000800 */
[----:B-1----:R-:W-:Y:S01]  /*3810*/  MOV R3, UR5 ;  /* 0x0000000500037c02 */ /* 0x002fe20008000f00 */
[----:B------:R-:W-:Y:S05]  /*3820*/  BRA.U !UP0, `(.L_x_71) ;  /* 0xfffffffd08e87547 */ /* 0x000fea000b83ffff */
.L_x_70:
[-C--:B------:R-:W-:Y:S02]  /*3830*/  SHF.L.U32 R2, R2, R3.reuse, RZ ;  /* 0x0000000302027219 */ /* 0x080fe400000006ff */
[----:B------:R-:W-:Y:S01]  /*3840*/  SHF.L.U32 R0, R0, R3, RZ ;  /* 0x0000000300007219 */ /* 0x000fe200000006ff */
[----:B------:R-:W-:Y:S02]  /*3850*/  IMAD.SHL.U32 R3, R3, 0x20, RZ ;  /* 0x0000002003037824 */ /* 0x000fe400078e00ff */
[----:B------:R1:W-:Y:S04]  /*3860*/  ATOMS.OR RZ, [UR4+0x14], R2 ;  /* 0x00001402ffff798c */ /* 0x0003e8000b000004 */
[----:B------:R1:W-:Y:S04]  /*3870*/  ATOMS.OR RZ, [UR4+0x18], R0 ;  /* 0x00001800ffff798c */ /* 0x0003e8000b000004 */
[----:B------:R1:W-:Y:S01]  /*3880*/  STS [UR39+0x230], R3 ;  /* 0x00023003ff007988 */ /* 0x0003e20008000827 */
[----:B------:R-:W-:Y:S05]  /*3890*/  BRA `(.L_x_69) ;  /* 0x0000000000107947 */ /* 0x000fea0003800000 */
.L_x_68:
[----:B------:R-:W-:Y:S02]  /*38a0*/  MOV R0, 0xffffffff ;  /* 0xffffffff00007802 */ /* 0x000fe40000000f00 */
[----:B---3--:R-:W-:-:S03]  /*38b0*/  MOV R2, 0x38e0 ;  /* 0x000038e000027802 */ /* 0x008fc60000000f00 */
[----:B------:R1:W-:Y:S04]  /*38c0*/  STS [UR39+0x230], R0 ;  /* 0x00023000ff007988 */ /* 0x0003e80008000827 */
[----:B-1---5:R-:W-:Y:S05]  /*38d0*/  CALL.REL.NOINC `($__internal_1_$__cuda_sm10x_tcgen05_guardrail_trap_phase_invalid_during_alloc) ;  /* 0x0000003800d87944 */ /* 0x022fea0003c00000 */
.L_x_69:
[----:B------:R-:W-:Y:S05]  /*38e0*/  WARPSYNC.ALL ;  /* 0x0000000000007948 */ /* 0x000fea0003800000 */
[----:B------:R-:W2:Y:S01]  /*38f0*/  S2UR UR5, SR_CgaCtaId ;  /* 0x00000000000579c3 */ /* 0x000ea20000008800 */
[----:B------:R-:W-:Y:S01]  /*3900*/  UMOV UR4, 0x400 ;  /* 0x0000040000047882 */ /* 0x000fe20000000000 */
[----:B------:R-:W-:-:S06]  /*3910*/  NOP ;  /* 0x0000000000007918 */ /* 0x000fcc0000000000 */
[----:B------:R-:W-:Y:S06]  /*3920*/  BAR.ARV 0x6, 0xa0 ;  /* 0x0182800000007b1d */ /* 0x000fec0000002000 */
[----:B------:R-:W4:Y:S01]  /*3930*/  LDCU UR7, c[0x0][0x38c] ;  /* 0x00007180ff0777ac */ /* 0x000f220008000800 */
[----:B------:R-:W-:Y:S01]  /*3940*/  IMAD.MOV.U32 R11, RZ, RZ, 0x1 ;  /* 0x00000001ff0b7424 */ /* 0x000fe200078e00ff */
[----:B------:R-:W-:Y:S01]  /*3950*/  CS2R R8, SRZ ;  /* 0x0000000000087805 */ /* 0x000fe2000001ff00 */
[----:B------:R-:W-:Y:S01]  /*3960*/  IMAD.MOV.U32 R10, RZ, RZ, RZ ;  /* 0x000000ffff0a7224 */ /* 0x000fe200078e00ff */
[----:B------:R-:W3:Y:S01]  /*3970*/  LDCU UR6, c[0x0][0x38c] ;  /* 0x00007180ff0677ac */ /* 0x000ee20008000800 */
[----:B------:R-:W-:Y:S01]  /*3980*/  UMOV UR15, URZ ;  /* 0x000000ff000f7c82 */ /* 0x000fe20008000000 */
[----:B------:R-:W-:Y:S01]  /*3990*/  UMOV UR14, URZ ;  /* 0x000000ff000e7c82 */ /* 0x000fe20008000000 */
[----:B--2---:R-:W-:Y:S01]  /*39a0*/  ULEA UR5, UR5, UR4, 0x18 ;  /* 0x0000000405057291 */ /* 0x004fe2000f8ec0ff */
[----:B------:R-:W-:Y:S01]  /*39b0*/  UMOV UR24, 0x0 ;  /* 0x0000000000187882 */ /* 0x000fe20000000000 */
[----:B------:R-:W-:-:S02]  /*39c0*/  UMOV UR25, 0x4040010 ;  /* 0x0404001000197882 */ /* 0x000fc40000000000 */
[----:B------:R-:W-:Y:S02]  /*39d0*/  UIADD3 UR10, UPT, UPT, UR5, 0xb00, URZ ;  /* 0x00000b00050a7890 */ /* 0x000fe4000fffe0ff */
[----:B------:R-:W-:Y:S02]  /*39e0*/  UIADD3 UR11, UPT, UPT, UR5, 0x2cb00, URZ ;  /* 0x0002cb00050b7890 */ /* 0x000fe4000fffe0ff */
[----:B----4-:R-:W-:Y:S01]  /*39f0*/  UIADD3 UR7, UPT, UPT, UR7, 0x7f, URZ ;  /* 0x0000007f07077890 */ /* 0x010fe2000fffe0ff */
[----:B-1----:R-:W1:Y:S01]  /*3a00*/  LDS R0, [UR5+0x230] ;  /* 0x00023005ff007984 */ /* 0x002e620008000800 */
[----:B------:R-:W-:Y:S02]  /*3a10*/  USHF.R.U32.HI UR10, URZ, 0x4, UR10 ;  /* 0x00000004ff0a7899 */ /* 0x000fe4000801160a */
[----:B------:R-:W-:Y:S02]  /*3a20*/  USHF.R.S32.HI UR4, URZ, 0x1f, UR7 ;  /* 0x0000001fff047899 */ /* 0x000fe40008011407 */
[----:B------:R-:W-:-:S02]  /*3a30*/  USHF.R.U32.HI UR11, URZ, 0x4, UR11 ;  /* 0x00000004ff0b7899 */ /* 0x000fc4000801160b */
[----:B------:R-:W-:Y:S02]  /*3a40*/  ULEA.HI UR4, UR4, UR7, URZ, 0x7 ;  /* 0x0000000704047291 */ /* 0x000fe4000f8f38ff */
[----:B------:R-:W-:Y:S02]  /*3a50*/  ULOP3.LUT UR10, UR10, 0x3fff, URZ, 0xc0, !UPT ;  /* 0x00003fff0a0a7892 */ /* 0x000fe4000f8ec0ff */
[----:B------:R-:W-:Y:S02]  /*3a60*/  USHF.R.S32.HI UR4, URZ, 0x7, UR4 ;  /* 0x00000007ff047899 */ /* 0x000fe40008011404 */
[----:B------:R-:W-:Y:S02]  /*3a70*/  ULOP3.LUT UR11, UR11, 0x3fff, URZ, 0xc0, !UPT ;  /* 0x00003fff0b0b7892 */ /* 0x000fe4000f8ec0ff */
[----:B------:R-:W-:Y:S01]  /*3a80*/  UISETP.LT.AND UP0, UPT, UR4, 0x1, UPT ;  /* 0x000000010400788c */ /* 0x000fe2000bf01270 */
[----:B------:R-:W-:Y:S01]  /*3a90*/  UMOV UR22, 0x0 ;  /* 0x0000000000167882 */ /* 0x000fe20000000000 */
[----:B------:R-:W-:-:S02]  /*3aa0*/  UMOV UR23, 0x4040010 ;  /* 0x0404001000177882 */ /* 0x000fc40000000000 */
[----:B------:R-:W-:Y:S02]  /*3ab0*/  USEL UR9, UR4, 0x1, !UP0 ;  /* 0x0000000104097887 */ /* 0x000fe4000c000000 */
[----:B------:R-:W-:Y:S02]  /*3ac0*/  ULOP3.LUT UR10, UR10, 0x10000, URZ, 0xfc, !UPT ;  /* 0x000100000a0a7892 */ /* 0x000fe4000f8efcff */
[----:B------:R-:W-:Y:S02]  /*3ad0*/  ULOP3.LUT UR11, UR11, 0x10000, URZ, 0xfc, !UPT ;  /* 0x000100000b0b7892 */ /* 0x000fe4000f8efcff */
[----:B------:R-:W-:Y:S02]  /*3ae0*/  UIADD3 UR9, UPT, UPT, -UR9, URZ, URZ ;  /* 0x000000ff09097290 */ /* 0x000fe4000fffe1ff */
[----:B---3--:R-:W-:Y:S01]  /*3af0*/  UISETP.GE.AND UP3, UPT, UR6, 0x1, UPT ;  /* 0x000000010600788c */ /* 0x008fe2000bf66270 */
[----:B------:R-:W-:Y:S01]  /*3b00*/  UMOV UR20, 0x0 ;  /* 0x0000000000147882 */ /* 0x000fe20000000000 */
[----:B------:R-:W-:Y:S01]  /*3b10*/  UMOV UR21, 0x4040010 ;  /* 0x0404001000157882 */ /* 0x000fe20000000000 */
[----:B------:R-:W-:Y:S01]  /*3b20*/  UMOV UR18, 0x0 ;  /* 0x0000000000127882 */ /* 0x000fe20000000000 */
[----:B------:R-:W-:Y:S01]  /*3b30*/  UMOV UR19, 0x4040010 ;  /* 0x0404001000137882 */ /* 0x000fe20000000000 */
[----:B-1----:R-:W-:-:S15]  /*3b40*/  R2UR UR16, R0 ;  /* 0x00000000001072ca */ /* 0x002fde00000e0000 */
.L_x_78:
[----:B------:R-:W-:Y:S02]  /*3b50*/  LEA R0, R10, UR5, 0x3 ;  /* 0x000000050a007c11 */ /* 0x000fe4000f8e18ff */
[----:B------:R-:W-:Y:S02]  /*3b60*/  SHF.L.U32 R5, R9, 0x1f, RZ ;  /* 0x0000001f09057819 */ /* 0x000fe400000006ff */
[----:B------:R-:W-:Y:S01]  /*3b70*/  PLOP3.LUT P0, PT, PT, PT, UP3, 0x80, 0x8 ;  /* 0x000000000008781c */ /* 0x000fe20003f0f038 */
[----:B------:R-:W-:Y:S01]  /*3b80*/  VIADD R3, R0, 0x190 ;  /* 0x0000019000037836 */ /* 0x000fe20000000000 */
[----:B-1----:R-:W1:Y:S02]  /*3b90*/  SYNCS.PHASECHK.TRANS64.TRYWAIT P1, [R0+URZ+0x180], R5 ;  /* 0x00018005000075a7 */ /* 0x002e6400080211ff */
[----:B-1-3--:R-:W-:Y:S09]  /*3ba0*/  @!P1 BRA `(.L_x_72) ;  /* 0x0000003000ec9947 */ /* 0x00aff20003800000 */
.L_x_160:
[----:B------:R-:W-:Y:S01]  /*3bb0*/  LEA R4, R10, UR5, 0x4 ;  /* 0x000000050a047c11 */ /* 0x000fe2000f8e20ff */
[----:B------:R-:W-:Y:S01]  /*3bc0*/  @UP3 ULEA UR6, UR14, UR5, 0x3 ;  /* 0x000000050e063291 */ /* 0x000fe2000f8e18ff */
[----:B------:R-:W-:Y:S01]  /*3bd0*/  PLOP3.LUT P2, PT, PT, PT, PT, 0x80, 0x8 ;  /* 0x000000000008781c */ /* 0x000fe20003f4f070 */
[----:B------:R-:W-:Y:S01]  /*3be0*/  ULEA UR7, UR15, UR5, 0x3 ;  /* 0x000000050f077291 */ /* 0x000fe2000f8e18ff */
[----:B------:R-:W-:Y:S02]  /*3bf0*/  PRMT R3, RZ, 0x654, R3 ;  /* 0x00000654ff037816 */ /* 0x000fe40000000003 */
[----:B-1----:R-:W1:Y:S01]  /*3c00*/  LDS.128 R4, [R4+0x210] ;  /* 0x0002100004047984 */ /* 0x002e620000000c00 */
[----:B------:R-:W-:Y:S02]  /*3c10*/  @P0 SHF.L.U32 R2, R8, 0x1f, RZ ;  /* 0x0000001f08020819 */ /* 0x000fe400000006ff */
[----:B------:R-:W-:Y:S01]  /*3c20*/  SHF.L.U32 R0, R11, 0x1f, RZ ;  /* 0x0000001f0b007819 */ /* 0x000fe200000006ff */
[----:B------:R-:W-:Y:S01]  /*3c30*/  @!PT LDS RZ, [RZ] ;  /* 0x00000000fffff984 */ /* 0x000fe20000000800 */
[----:B------:R-:W-:Y:S01]  /*3c40*/  @!PT LDS RZ, [RZ] ;  /* 0x00000000fffff984 */ /* 0x000fe20000000800 */
[----:B------:R-:W-:Y:S01]  /*3c50*/  @!PT LDS RZ, [RZ] ;  /* 0x00000000fffff984 */ /* 0x000fe20000000800 */
[----:B------:R-:W-:Y:S01]  /*3c60*/  @!PT LDS RZ, [RZ] ;  /* 0x00000000fffff984 */ /* 0x000fe20000000800 */
[----:B------:R2:W-:Y:S06]  /*3c70*/  MEMBAR.ALL.CTA ;  /* 0x0000000000007992 */ /* 0x0005ec0000008000 */
[----:B--2---:R-:W2:Y:S02]  /*3c80*/  FENCE.VIEW.ASYNC.S ;  /* 0x00000000000073c6 */ /* 0x004ea40000000000 */
[----:B--2---:R2:W-:Y:S01]  /*3c90*/  SYNCS.ARRIVE.TRANS64.RED.A1T0 RZ, [R3+URZ], RZ ;  /* 0x000000ff03ff79a7 */ /* 0x0045e200081004ff */
[----:B------:R2:W3:Y:S01]  /*3ca0*/  @P0 SYNCS.PHASECHK.TRANS64.TRYWAIT P2, [UR6], R2 ;  /* 0x00000002ff0005a7 */ /* 0x0004e20008041106 */
[----:B------:R-:W-:Y:S01]  /*3cb0*/  ULEA.HI UR6, UR15, UR15, URZ, 0x1 ;  /* 0x0000000f0f067291 */ /* 0x000fe2000f8f08ff */
[----:B-1----:R-:W-:-:S03]  /*3cc0*/  LOP3.LUT P1, RZ, R6, 0x1, RZ, 0xc0, !PT ;  /* 0x0000000106ff7812 */ /* 0x002fc6000782c0ff */
[----:B------:R-:W-:Y:S02]  /*3cd0*/  USHF.L.U32 UR8, UR6, 0x3, URZ ;  /* 0x0000000306087899 */ /* 0x000fe400080006ff */
[----:B------:R-:W-:Y:S02]  /*3ce0*/  ULOP3.LUT UR6, UR6, 0xffe, URZ, 0xc0, !UPT ;  /* 0x00000ffe06067892 */ /* 0x000fe4000f8ec0ff */
[----:B------:R-:W-:Y:S02]  /*3cf0*/  ULOP3.LUT UR8, UR8, 0xfffffff0, URZ, 0xc0, !UPT ;  /* 0xfffffff008087892 */ /* 0x000fe4000f8ec0ff */
[----:B------:R-:W-:Y:S02]  /*3d00*/  UIADD3 UR6, UPT, UPT, -UR6, UR15, URZ ;  /* 0x0000000f06067290 */ /* 0x000fe4000fffe1ff */
[----:B------:R-:W-:Y:S01]  /*3d10*/  UIADD3 UR8, UPT, UPT, UR16, UR8, URZ ;  /* 0x0000000810087290 */ /* 0x000fe2000fffe0ff */
[----:B------:R-:W1:Y:S03]  /*3d20*/  SYNCS.PHASECHK.TRANS64.TRYWAIT P0, [UR7+0x1c0], R0 ;  /* 0x0001c000ff0075a7 */ /* 0x000e660008001107 */
[----:B------:R-:W-:Y:S01]  /*3d30*/  ULEA UR8, UR6, UR8, 0x14 ;  /* 0x0000000806087291 */ /* 0x000fe2000f8ea0ff */
[----:B-123--:R-:W-:Y:S11]  /*3d40*/  @!P0 BRA `(.L_x_73) ;  /* 0x0000003000988947 */ /* 0x00eff60003800000 */
.L_x_162:
[----:B------:R-:W-:Y:S01]  /*3d50*/  IADD3 R10, PT, PT, R10, 0x1, RZ ;  /* 0x000000010a0a7810 */ /* 0x000fe20007ffe0ff */
[----:B------:R-:W-:Y:S06]  /*3d60*/  BRA.U !UP3, `(.L_x_74) ;  /* 0x000000010bc07547 */ /* 0x000fec000b800000 */
[----:B------:R-:W-:Y:S01]  /*3d70*/  UPLOP3.LUT UP4, UPT, UPT, UPT, UPT, 0x40, 0x4 ;  /* 0x000000000004789c */ /* 0x000fe20003f8e870 */
[----:B------:R-:W-:Y:S01]  /*3d80*/  UMOV UR13, UR9 ;  /* 0x00000009000d7c82 */ /* 0x000fe20008000000 */
[----:B------:R-:W-:Y:S01]  /*3d90*/  UMOV UR12, UR4 ;  /* 0x00000004000c7c82 */ /* 0x000fe20008000000 */
[----:B------:R-:W-:-:S08]  /*3da0*/  UMOV UR17, UR14 ;  /* 0x0000000e00117c82 */ /* 0x000fd00008000000 */
.L_x_77:
[----:B------:R-:W-:Y:S02]  /*3db0*/  UIADD3 UR13, UPT, UPT, UR13, 0x1, URZ ;  /* 0x000000010d0d7890 */ /* 0x000fe4000fffe0ff */
[----:B--2---:R-:W-:Y:S02]  /*3dc0*/  ULEA UR6, UR17, UR5, 0x3 ;  /* 0x0000000511067291 */ /* 0x004fe4000f8e18ff */
[----:B------:R-:W-:Y:S01]  /*3dd0*/  UISETP.NE.AND UP0, UPT, UR13, URZ, UPT ;  /* 0x000000ff0d00728c */ /* 0x000fe2000bf05270 */
[----:B---3--:R-:W-:Y:S10]  /*3de0*/  @P2 BRA `(.L_x_75) ;  /* 0x00000000000c2947 */ /* 0x008ff40003800000 */
[----:B-1----:R-:W-:Y:S04]  /*3df0*/  SHF.L.U32 R3, R8, 0x1f, RZ ;  /* 0x0000001f08037819 */ /* 0x002fe800000006ff */
[----:B------:R-:W1:Y:S02]  /*3e00*/  SYNCS.PHASECHK.TRANS64.TRYWAIT P0, [UR6], R3 ;  /* 0x00000003ff0075a7 */ /* 0x000e640008001106 */
[----:B-1----:R-:W-:Y:S05]  /*3e10*/  @!P0 BRA `(.L_x_76) ;  /* 0x00000030007c8947 */ /* 0x002fea0003800000 */
.L_x_75:
[----:B------:R-:W-:Y:S01]  /*3e20*/  UISETP.NE.AND UP1, UPT, UR12, 0x1, UPT ;  /* 0x000000010c00788c */ /* 0x000fe2000bf25270 */
[----:B------:R-:W-:Y:S01]  /*3e30*/  PLOP3.LUT P2, PT, PT, PT, PT, 0x80, 0x8 ;  /* 0x000000000008781c */ /* 0x000fe20003f4f070 */
[----:B------:R-:W-:Y:S02]  /*3e40*/  UIADD3 UR14, UPT, UPT, UR17, 0x1, URZ ;  /* 0x00000001110e7890 */ /* 0x000fe4000fffe0ff */
[----:B------:R-:W-:Y:S02]  /*3e50*/  ULEA UR28, UR17, UR11, 0x7 ;  /* 0x0000000b111c7291 */ /* 0x000fe4000f8e38ff */
[----:B------:R-:W-:Y:S01]  /*3e60*/  UISETP.NE.AND UP2, UPT, UR14, 0x16, UPT ;  /* 0x000000160e00788c */ /* 0x000fe2000bf45270 */
[----:B------:R-:W-:Y:S01]  /*3e70*/  PLOP3.LUT P0, PT, PT, PT, UP1, 0x80, 0x8 ;  /* 0x000000000008781c */ /* 0x000fe20003f0f018 */
[----:B------:R-:W-:Y:S02]  /*3e80*/  UIADD3 UR40, UPT, UPT, UR28, 0x2, URZ ;  /* 0x000000021c287890 */ /* 0x000fe4000fffe0ff */
[----:B------:R-:W-:Y:S02]  /*3e90*/  USEL UR27, URZ, 0x1, UP2 ;  /* 0x00000001ff1b7887 */ /* 0x000fe40009000000 */
[----:B------:R-:W-:Y:S02]  /*3ea0*/  USEL UR14, UR14, URZ, UP2 ;  /* 0x000000ff0e0e7287 */ /* 0x000fe40009000000 */
[----:B------:R-:W-:Y:S02]  /*3eb0*/  UIADD3 UR36, UPT, UPT, UR28, 0x4, URZ ;  /* 0x000000041c247890 */ /* 0x000fe4000fffe0ff */
[----:B------:R-:W-:Y:S01]  /*3ec0*/  @UP1 ULEA UR26, UR14, UR5, 0x3 ;  /* 0x000000050e1a1291 */ /* 0x000fe2000f8e18ff */
[----:B------:R-:W-:Y:S01]  /*3ed0*/  LOP3.LUT R8, R8, UR27, RZ, 0x3c, !PT ;  /* 0x0000001b08087c12 */ /* 0x000fe2000f8e3cff */
[----:B------:R-:W-:Y:S02]  /*3ee0*/  UIADD3 UR32, UPT, UPT, UR28, 0x6, URZ ;  /* 0x000000061c207890 */ /* 0x000fe4000fffe0ff */
[----:B------:R-:W-:Y:S01]  /*3ef0*/  UIADD3 UR6, UPT, UPT, UR6, 0xb0, URZ ;  /* 0x000000b006067890 */ /* 0x000fe2000fffe0ff */
[----:B-1----:R-:W-:Y:S01]  /*3f00*/  @P0 SHF.L.U32 R0, R8, 0x1f, RZ ;  /* 0x0000001f08000819 */ /* 0x002fe200000006ff */
[----:B------:R-:W-:Y:S01]  /*3f10*/  UIADD3 UR12, UPT, UPT, UR12, -0x1, URZ ;  /* 0xffffffff0c0c7890 */ /* 0x000fe2000fffe0ff */
[----:B------:R-:W-:Y:S02]  /*3f20*/  UMOV UR29, 0x40004040 ;  /* 0x40004040001d7882 */ /* 0x000fe40000000000 */
[----:B------:R2:W3:Y:S01]  /*3f30*/  @P0 SYNCS.PHASECHK.TRANS64.TRYWAIT P2, [UR26], R0 ;  /* 0x00000000ff0005a7 */ /* 0x0004e2000804111a */
[----:B------:R-:W-:Y:S01]  /*3f40*/  ULEA UR26, UR17, UR10, 0x9 ;  /* 0x0000000a111a7291 */ /* 0x000fe2000f8e48ff */
[----:B------:R-:W-:Y:S01]  /*3f50*/  UMOV UR27, 0x40004040 ;  /* 0x40004040001b7882 */ /* 0x000fe20000000000 */
[----:B------:R-:W-:Y:S02]  /*3f60*/  UMOV UR41, 0x40004040 ;  /* 0x4000404000297882 */ /* 0x000fe40000000000 */
[----:B------:R-:W-:Y:S02]  /*3f70*/  UIADD3 UR38, UPT, UPT, UR26, 0x2, URZ ;  /* 0x000000021a267890 */ /* 0x000fe4000fffe0ff */
[----:B------:R-:W-:Y:S02]  /*3f80*/  UIADD3 UR34, UPT, UPT, UR26, 0x4, URZ ;  /* 0x000000041a227890 */ /* 0x000fe4000fffe0ff */
[----:B------:R-:W-:Y:S01]  /*3f90*/  UIADD3 UR30, UPT, UPT, UR26, 0x6, URZ ;  /* 0x000000061a1e7890 */ /* 0x000fe2000fffe0ff */
[----:B------:R2:W-:Y:S01]  /*3fa0*/  UTCQMMA gdesc[UR26], gdesc[UR28], tmem[UR8], tmem[UR24], idesc[UR25], UP4 ;  /* 0x00ff181c1a0075ea */ /* 0x0005e2000a000308 */
[----:B------:R-:W-:Y:S01]  /*3fb0*/  UPLOP3.LUT UP4, UPT, UPT, UPT, UPT, 0x80, 0x8 ;  /* 0x000000000008789c */ /* 0x000fe20003f8f070 */
[----:B------:R-:W-:Y:S01]  /*3fc0*/  UMOV UR39, 0x40004040 ;  /* 0x4000404000277882 */ /* 0x000fe20000000000 */
[----:B------:R-:W-:Y:S01]  /*3fd0*/  UMOV UR37, 0x40004040 ;  /* 0x4000404000257882 */ /* 0x000fe20000000000 */
[----:B------:R2:W-:Y:S01]  /*3fe0*/  UTCQMMA gdesc[UR38], gdesc[UR40], tmem[UR8], tmem[UR22], idesc[UR23], UPT ;  /* 0x00ff1628260075ea */ /* 0x0005e2000b800308 */
[----:B------:R-:W-:Y:S01]  /*3ff0*/  UMOV UR35, 0x40004040 ;  /* 0x4000404000237882 */ /* 0x000fe20000000000 */
[----:B------:R-:W-:Y:S01]  /*4000*/  UMOV UR33, 0x40004040 ;  /* 0x4000404000217882 */ /* 0x000fe20000000000 */
[----:B------:R-:W-:Y:S01]  /*4010*/  UMOV UR31, 0x40004040 ;  /* 0x40004040001f7882 */ /* 0x000fe20000000000 */
[----:B------:R2:W-:Y:S01]  /*4020*/  UTCQMMA gdesc[UR34], gdesc[UR36], tmem[UR8], tmem[UR20], idesc[UR21], UPT ;  /* 0x00ff1424220075ea */ /* 0x0005e2000b800308 */
[----:B------:R2:W-:Y:S01]  /*4030*/  UTCQMMA gdesc[UR30], gdesc[UR32], tmem[UR8], tmem[UR18], idesc[UR19], UPT ;  /* 0x00ff12201e0075ea */ /* 0x0005e2000b800308 */
[----:B------:R2:W-:Y:S01]  /*4040*/  UTCBAR [UR6], URZ ;  /* 0x000000ff060073e9 */ /* 0x0005e200080000ff */
[----:B------:R-:W-:Y:S01]  /*4050*/  UMOV UR17, UR14 ;  /* 0x0000000e00117c82 */ /* 0x000fe20008000000 */
[----:B------:R-:W-:Y:S05]  /*4060*/  BRA.U UP0, `(.L_x_77) ;  /* 0xfffffffd00507547 */ /* 0x000fea000b83ffff */
.L_x_74:
[----:B------:R-:W-:Y:S01]  /*4070*/  UIADD3 UR15, UPT, UPT, UR15, 0x1, URZ ;  /* 0x000000010f0f7890 */ /* 0x000fe2000fffe0ff */
[C---:B------:R-:W-:Y:S01]  /*4080*/  ISETP.NE.AND P0, PT, R10.reuse, 0x2, PT ;  /* 0x000000020a00780c */ /* 0x040fe20003f05270 */
[----:B------:R-:W-:Y:S02]  /*4090*/  UIADD3 UR7, UPT, UPT, UR7, 0x1a0, URZ ;  /* 0x000001a007077890 */ /* 0x000fe4000fffe0ff */
[----:B------:R-:W-:Y:S01]  /*40a0*/  UISETP.NE.AND UP0, UPT, UR15, 0x4, UPT ;  /* 0x000000040f00788c */ /* 0x000fe2000bf05270 */
[----:B-12---:R-:W-:Y:S02]  /*40b0*/  SEL R0, RZ, 0x1, P0 ;  /* 0x00000001ff007807 */ /* 0x006fe40000000000 */
[----:B------:R-:W-:Y:S01]  /*40c0*/  SEL R10, R10, RZ, P0 ;  /* 0x000000ff0a0a7207 */ /* 0x000fe20000000000 */
[----:B------:R-:W-:Y:S01]  /*40d0*/  USEL UR6, URZ, 0x1, UP0 ;  /* 0x00000001ff067887 */ /* 0x000fe20008000000 */
[----:B------:R-:W-:Y:S01]  /*40e0*/  LOP3.LUT R9, R9, R0, RZ, 0x3c, !PT ;  /* 0x0000000009097212 */ /* 0x000fe200078e3cff */
[----:B------:R-:W-:Y:S01]  /*40f0*/  USEL UR15, UR15, URZ, UP0 ;  /* 0x000000ff0f0f7287 */ /* 0x000fe20008000000 */
[----:B------:R1:W-:Y:S03]  /*4100*/  UTCBAR [UR7], URZ ;  /* 0x000000ff070073e9 */ /* 0x0003e600080000ff */
[----:B------:R-:W-:Y:S01]  /*4110*/  LOP3.LUT R11, R11, UR6, RZ, 0x3c, !PT ;  /* 0x000000060b0b7c12 */ /* 0x000fe2000f8e3cff */
[----:B------:R-:W-:Y:S07]  /*4120*/  @P1 BRA `(.L_x_78) ;  /* 0xfffffff800881947 */ /* 0x000fee000383ffff */
[----:B------:R-:W2:Y:S01]  /*4130*/  S2UR UR4, SR_CgaCtaId ;  /* 0x00000000000479c3 */ /* 0x000ea20000008800 */
[----:B------:R-:W-:Y:S01]  /*4140*/  ELECT P0, URZ, PT ;  /* 0x0000000000ff782f */ /* 0x000fe20003800000 */
[----:B------:R-:W-:Y:S01]  /*4150*/  IMAD.MOV.U32 R0, RZ, RZ, 0x1 ;  /* 0x00000001ff007424 */ /* 0x000fe200078e00ff */
[----:B------:R-:W-:Y:S01]  /*4160*/  UIADD3 UR5, UPT, UPT, UR5, 0x1c0, URZ ;  /* 0x000001c005057890 */ /* 0x000fe2000fffe0ff */
[----:B------:R-:W-:Y:S01]  /*4170*/  SHF.L.U32 R3, R11, 0x1f, RZ ;  /* 0x0000001f0b037819 */ /* 0x000fe200000006ff */
[----:B------:R-:W-:-:S03]  /*4180*/  UMOV UR6, 0x40 ;  /* 0x0000004000067882 */ /* 0x000fc60000000000 */
[----:B------:R-:W-:Y:S01]  /*4190*/  UVIRTCOUNT.DEALLOC.SMPOOL 0x80 ;  /* 0x000000800000784c */ /* 0x000fe20000000000 */
[----:B--2---:R-:W-:Y:S02]  /*41a0*/  ULEA UR4, UR4, UR6, 0x18 ;  /* 0x0000000604047291 */ /* 0x004fe4000f8ec0ff */
[----:B------:R-:W-:-:S07]  /*41b0*/  ULEA UR6, UR15, UR5, 0x3 ;  /* 0x000000050f067291 */ /* 0x000fce000f8e18ff */
[----:B------:R2:W-:Y:S02]  /*41c0*/  @P0 STS.U8 [UR4+0x1c], R0 ;  /* 0x00001c00ff000988 */ /* 0x0005e40008000004 */
[----:B------:R-:W4:Y:S02]  /*41d0*/  SYNCS.PHASECHK.TRANS64.TRYWAIT P0, [UR6], R3 ;  /* 0x00000003ff0075a7 */ /* 0x000f240008001106 */
[----:B--2-4-:R-:W-:Y:S05]  /*41e0*/  @!P0 BRA `(.L_x_79) ;  /* 0x0000002c00a08947 */ /* 0x014fea0003800000 */
.L_x_165:
[----:B-1----:R-:W-:-:S04]  /*41f0*/  UIADD3 UR7, UPT, UPT, UR15, 0x1, URZ ;  /* 0x000000010f077890 */ /* 0x002fc8000fffe0ff */
[----:B------:R-:W-:-:S04]  /*4200*/  UISETP.NE.AND UP0, UPT, UR7, 0x4, UPT ;  /* 0x000000040700788c */ /* 0x000fc8000bf05270 */
[----:B------:R-:W-:Y:S02]  /*4210*/  USEL UR8, URZ, 0x1, UP0 ;  /* 0x00000001ff087887 */ /* 0x000fe40008000000 */
[----:B------:R-:W-:-:S04]  /*4220*/  USEL UR7, UR7, URZ, UP0 ;  /* 0x000000ff07077287 */ /* 0x000fc80008000000 */
[----:B------:R-:W-:Y:S01]  /*4230*/  ULEA UR6, UR7, UR5, 0x3 ;  /* 0x0000000507067291 */ /* 0x000fe2000f8e18ff */
[----:B------:R-:W-:-:S04]  /*4240*/  LOP3.LUT R2, R11, UR8, RZ, 0x3c, !PT ;  /* 0x000000080b027c12 */ /* 0x000fc8000f8e3cff */
[----:B--2---:R-:W-:-:S04]  /*4250*/  SHF.L.U32 R3, R2, 0x1f, RZ ;  /* 0x0000001f02037819 */ /* 0x004fc800000006ff */
[----:B------:R-:W1:Y:S02]  /*4260*/  SYNCS.PHASECHK.TRANS64.TRYWAIT P0, [UR6], R3 ;  /* 0x00000003ff0075a7 */ /* 0x000e640008001106 */
[----:B-1----:R-:W-:Y:S05]  /*4270*/  @!P0 BRA `(.L_x_80) ;  /* 0x0000002c00948947 */ /* 0x002fea0003800000 */
.L_x_167:
        /* <DEDUP_REMOVED lines=9> */
.L_x_169:
[----:B------:R-:W-:-:S04]  /*4310*/  UIADD3 UR7, UPT, UPT, UR7, 0x1, URZ ;  /* 0x0000000107077890 */ /* 0x000fc8000fffe0ff */
[----:B------:R-:W-:-:S04]  /*4320*/  UISETP.NE.AND UP0, UPT, UR7, 0x4, UPT ;  /* 0x000000040700788c */ /* 0x000fc8000bf05270 */
[----:B------:R-:W-:Y:S02]  /*4330*/  USEL UR6, URZ, 0x1, UP0 ;  /* 0x00000001ff067887 */ /* 0x000fe40008000000 */
[----:B------:R-:W-:-:S04]  /*4340*/  USEL UR7, UR7, URZ, UP0 ;  /* 0x000000ff07077287 */ /* 0x000fc80008000000 */
[----:B------:R-:W-:Y:S01]  /*4350*/  ULEA UR7, UR7, UR5, 0x3 ;  /* 0x0000000507077291 */ /* 0x000fe2000f8e18ff */
[----:B-1----:R-:W-:-:S04]  /*4360*/  LOP3.LUT R3, R2, UR6, RZ, 0x3c, !PT ;  /* 0x0000000602037c12 */ /* 0x002fc8000f8e3cff */
[----:B------:R-:W-:-:S04]  /*4370*/  SHF.L.U32 R3, R3, 0x1f, RZ ;  /* 0x0000001f03037819 */ /* 0x000fc800000006ff */
[----:B------:R-:W1:Y:S02]  /*4380*/  SYNCS.PHASECHK.TRANS64.TRYWAIT P0, [UR7], R3 ;  /* 0x00000003ff0075a7 */ /* 0x000e640008001107 */
[----:B-1----:R-:W-:Y:S05]  /*4390*/  @!P0 BRA `(.L_x_82) ;  /* 0x0000002c007c8947 */ /* 0x002fea0003800000 */
.L_x_171:
[----:B------:R-:W-:Y:S01]  /*43a0*/  NOP ;  /* 0x0000000000007918 */ /* 0x000fe20000000000 */
[----:B-1----:R-:W1:Y:S01]  /*43b0*/  LDS R0, [UR4+0x14] ;  /* 0x00001404ff007984 */ /* 0x002e620008000800 */
[----:B------:R-:W-:Y:S01]  /*43c0*/  ULOP3.LUT UR6, UR16, 0xffff, URZ, 0xc0, !UPT ;  /* 0x0000ffff10067892 */ /* 0x000fe2000f8ec0ff */
[----:B------:R-:W-:Y:S01]  /*43d0*/  UMOV UR8, 0xffff ;  /* 0x0000ffff00087882 */ /* 0x000fe20000000000 */
[----:B------:R-:W-:Y:S02]  /*43e0*/  UMOV UR5, 0x1 ;  /* 0x0000000100057882 */ /* 0x000fe40000000000 */
[----:B------:R-:W-:-:S04]  /*43f0*/  USHF.R.U32.HI UR6, URZ, 0x5, UR6 ;  /* 0x00000005ff067899 */ /* 0x000fc80008011606 */
[----:B------:R-:W-:Y:S02]  /*4400*/  USHF.L.U32 UR8, UR8, UR6, URZ ;  /* 0x0000000608087299 */ /* 0x000fe400080006ff */
[----:B------:R-:W-:-:S04]  /*4410*/  USHF.L.U32 UR5, UR5, UR6, URZ ;  /* 0x0000000605057299 */ /* 0x000fc800080006ff */
[----:B-1----:R-:W-:-:S04]  /*4420*/  LOP3.LUT R0, R0, UR8, RZ, 0xc0, !PT ;  /* 0x0000000800007c12 */ /* 0x002fc8000f8ec0ff */
[----:B------:R-:W-:-:S13]  /*4430*/  ISETP.NE.AND P0, PT, R0, UR8, PT ;  /* 0x0000000800007c0c */ /* 0x000fda000bf05270 */
[----:B------:R-:W-:Y:S05]  /*4440*/  @P0 BRA `(.L_x_83) ;  /* 0x0000000000580947 */ /* 0x000fea0003800000 */
[----:B------:R-:W1:Y:S02]  /*4450*/  LDS R0, [UR4+0x18] ;  /* 0x00001804ff007984 */ /* 0x000e640008000800 */
[----:B-1----:R-:W-:-:S04]  /*4460*/  LOP3.LUT R0, R0, UR5, RZ, 0xc0, !PT ;  /* 0x0000000500007c12 */ /* 0x002fc8000f8ec0ff */
[----:B------:R-:W-:-:S13]  /*4470*/  ISETP.NE.AND P0, PT, R0, UR5, PT ;  /* 0x0000000500007c0c */ /* 0x000fda000bf05270 */
[----:B------:R-:W-:Y:S05]  /*4480*/  @P0 BRA `(.L_x_84) ;  /* 0x00000000003c0947 */ /* 0x000fea0003800000 */
[----:B------:R-:W1:Y:S01]  /*4490*/  S2R R2, SR_LANEID ;  /* 0x0000000000027919 */ /* 0x000e620000000000 */
[----:B------:R-:W-:Y:S01]  /*44a0*/  ULOP3.LUT UR8, URZ, UR8, URZ, 0x33, !UPT ;  /* 0x00000008ff087292 */ /* 0x000fe2000f8e33ff */
[----:B------:R-:W-:Y:S01]  /*44b0*/  LOP3.LUT R4, RZ, UR5, RZ, 0x33, !PT ;  /* 0x00000005ff047c12 */ /* 0x000fe2000f8e33ff */
[----:B------:R-:W-:Y:S02]  /*44c0*/  VOTEU.ANY UR7, UPT, PT ;  /* 0x0000000000077886 */ /* 0x000fe400038e0100 */
[----:B------:R-:W-:Y:S01]  /*44d0*/  UFLO.U32 UR7, UR7 ;  /* 0x00000007000772bd */ /* 0x000fe200080e0000 */
[----:B------:R-:W2:Y:S01]  /*44e0*/  REDUX UR5, R4 ;  /* 0x00000000040573c4 */ /* 0x000ea20000000000 */
[----:B------:R-:W-:-:S06]  /*44f0*/  IMAD.U32 R0, RZ, RZ, UR8 ;  /* 0x00000008ff007e24 */ /* 0x000fcc000f8e00ff */
[----:B------:R4:W-:Y:S01]  /*4500*/  UTCATOMSWS.AND URZ, UR8 ;  /* 0x0000000800ff79e3 */ /* 0x0009e20008000000 */
[----:B------:R-:W3:Y:S01]  /*4510*/  REDUX UR6, R0 ;  /* 0x00000000000673c4 */ /* 0x000ee20000000000 */
[----:B-1----:R-:W-:Y:S01]  /*4520*/  ISETP.EQ.U32.AND P0, PT, R2, UR7, PT ;  /* 0x0000000702007c0c */ /* 0x002fe2000bf02070 */
[----:B--2---:R-:W-:Y:S01]  /*4530*/  IMAD.U32 R2, RZ, RZ, UR5 ;  /* 0x00000005ff027e24 */ /* 0x004fe2000f8e00ff */
[----:B---3--:R-:W-:-:S11]  /*4540*/  MOV R3, UR6 ;  /* 0x0000000600037c02 */ /* 0x008fd60008000f00 */
[----:B------:R4:W-:Y:S04]  /*4550*/  @P0 ATOMS.AND RZ, [UR4+0x14], R3 ;  /* 0x00001403ffff098c */ /* 0x0009e8000a800004 */
[----:B------:R4:W-:Y:S01]  /*4560*/  @P0 ATOMS.AND RZ, [UR4+0x18], R2 ;  /* 0x00001802ffff098c */ /* 0x0009e2000a800004 */
[----:B------:R-:W-:Y:S05]  /*4570*/  BRA `(.L_x_85) ;  /* 0x0000000000147947 */ /* 0x000fea0003800000 */
.L_x_84:
[----:B------:R-:W-:Y:S02]  /*4580*/  MOV R2, 0x45a0 ;  /* 0x000045a000027802 */ /* 0x000fe40000000f00 */
[----:B---3-5:R-:W-:Y:S05]  /*4590*/  CALL.REL.NOINC `($__internal_0_$__cuda_sm10x_tcgen05_guardrail_trap_col_being_dealloced_not_returned_by_alloc) ;  /* 0x0000002c009c7944 */ /* 0x028fea0003c00000 */
[----:B------:R-:W-:Y:S05]  /*45a0*/  BRA `(.L_x_85) ;  /* 0x0000000000087947 */ /* 0x000fea0003800000 */
.L_x_83:
[----:B------:R-:W-:Y:S02]  /*45b0*/  MOV R2, 0x45d0 ;  /* 0x000045d000027802 */ /* 0x000fe40000000f00 */
[----:B---3-5:R-:W-:Y:S05]  /*45c0*/  CALL.REL.NOINC `($__internal_2_$__cuda_sm10x_tcgen05_guardrail_trap_unallocated_columns_being_dealloced) ;  /* 0x0000002c00a87944 */ /* 0x028fea0003c00000 */
.L_x_85:
[----:B------:R-:W-:Y:S01]  /*45d0*/  NOP ;  /* 0x0000000000007918 */ /* 0x000fe20000000000 */
[----:B----4-:R-:W-:Y:S05]  /*45e0*/  EXIT ;  /* 0x000000000000794d */ /* 0x010fea0003800000 */
.L_x_67:
[----:B------:R-:W-:-:S09]  /*45f0*/  UISETP.NE.OR UP2, UPT, UR8, 0x3, !UP2 ;  /* 0x000000030800788c */ /* 0x000fd2000d745670 */
[----:B------:R-:W-:Y:S05]  /*4600*/  BRA.U UP2, `(.L_x_86) ;  /* 0x0000000902cc7547 */ /* 0x000fea000b800000 */
[----:B------:R-:W1:Y:S01]  /*4610*/  LDCU.64 UR6, c[0x0][0x888] ;  /* 0x00011100ff0677ac */ /* 0x000e620008000a00 */
[----:B------:R-:W2:Y:S01]  /*4620*/  LDC R0, c[0x0][0xb30] ;  /* 0x0002cc00ff007b82 */ /* 0x000ea20000000800 */
[----:B------:R-:W-:Y:S02]  /*4630*/  HFMA2 R31, -RZ, RZ, 0, 0 ;  /* 0x00000000ff1f7431 */ /* 0x000fe400000001ff */
[----:B------:R-:W-:Y:S01]  /*4640*/  IMAD.MOV.U32 R33, RZ, RZ, 0x1 ;  /* 0x00000001ff217424 */ /* 0x000fe200078e00ff */
[----:B------:R-:W4:Y:S01]  /*4650*/  LDCU.64 UR4, c[0x0][0x890] ;  /* 0x00011200ff0477ac */ /* 0x000f220008000a00 */
[----:B------:R-:W-:Y:S01]  /*4660*/  IMAD.MOV.U32 R32, RZ, RZ, RZ ;  /* 0x000000ffff207224 */ /* 0x000fe200078e00ff */
[----:B-----5:R-:W-:Y:S01]  /*4670*/  MOV R27, 0x400 ;  /* 0x00000400001b7802 */ /* 0x020fe20000000f00 */
[----:B------:R-:W-:Y:S01]  /*4680*/  UMOV UR8, 0x400 ;  /* 0x0000040000087882 */ /* 0x000fe20000000000 */
[----:B------:R-:W3:Y:S01]  /*4690*/  LDC R25, c[0x0][0x370] ;  /* 0x0000dc00ff197b82 */ /* 0x000ee20000000800 */
[----:B------:R-:W-:-:S07]  /*46a0*/  UPLOP3.LUT UP1, UPT, UPT, UPT, UPT, 0x40, 0x4 ;  /* 0x000000000004789c */ /* 0x000fce0003f2e870 */
[----:B------:R-:W3:Y:S01]  /*46b0*/  LDC R8, c[0x0][0xb0c] ;  /* 0x0002c300ff087b82 */ /* 0x000ee20000000800 */
[----:B-1----:R-:W-:Y:S02]  /*46c0*/  UISETP.NE.U32.AND UP2, UPT, UR6, URZ, UPT ;  /* 0x000000ff0600728c */ /* 0x002fe4000bf45070 */
[----:B------:R-:W-:Y:S02]  /*46d0*/  ULEA UR6, UR39, UR8, 0x18 ;  /* 0x0000000827067291 */ /* 0x000fe4000f8ec0ff */
[----:B------:R-:W-:Y:S02]  /*46e0*/  UISETP.NE.AND.EX UP2, UPT, UR7, URZ, UPT, UP2 ;  /* 0x000000ff0700728c */ /* 0x000fe4000bf45320 */
[----:B------:R-:W-:Y:S01]  /*46f0*/  UIADD3 UR7, UPT, UPT, UR6, 0x160, URZ ;  /* 0x0000016006077890 */ /* 0x000fe2000fffe0ff */
[----:B------:R-:W1:Y:S01]  /*4700*/  LDC R24, c[0x0][0xb20] ;  /* 0x0002c800ff187b82 */ /* 0x000e620000000800 */
[----:B----4-:R-:W-:Y:S01]  /*4710*/  UISETP.NE.U32.AND UP3, UPT, UR4, URZ, UPT ;  /* 0x000000ff0400728c */ /* 0x010fe2000bf65070 */
[----:B--2---:R-:W-:Y:S01]  /*4720*/  ISETP.NE.AND P1, PT, R0, 0x1, PT ;  /* 0x000000010000780c */ /* 0x004fe20003f25270 */
[----:B------:R-:W-:-:S02]  /*4730*/  UPRMT UR39, UR39, 0x654, UR7 ;  /* 0x0000065427277896 */ /* 0x000fc40008000007 */
[----:B------:R-:W-:-:S03]  /*4740*/  UISETP.NE.AND.EX UP3, UPT, UR5, URZ, UPT, UP3 ;  /* 0x000000ff0500728c */ /* 0x000fc6000bf65330 */
[----:B------:R-:W2:Y:S08]  /*4750*/  LDC.64 R34, c[0x0][0x348] ;  /* 0x0000d200ff227b82 */ /* 0x000eb00000000a00 */
[----:B------:R-:W4:Y:S08]  /*4760*/  LDC.64 R18, c[0x0][0xb10] ;  /* 0x0002c400ff127b82 */ /* 0x000f300000000a00 */
[----:B------:R-:W1:Y:S08]  /*4770*/  LDC.64 R6, c[0x0][0xb18] ;  /* 0x0002c600ff067b82 */ /* 0x000e700000000a00 */
[----:B------:R-:W1:Y:S08]  /*4780*/  LDC.64 R4, c[0x0][0xb28] ;  /* 0x0002ca00ff047b82 */ /* 0x000e700000000a00 */
[----:B---3--:R-:W1:Y:S02]  /*4790*/  LDC R26, c[0x0][0x374] ;  /* 0x0000dd00ff1a7b82 */ /* 0x008e640000000800 */
.L_x_94:
[C---:B------:R-:W-:Y:S02]  /*47a0*/  LEA R0, R32.reuse, UR6, 0x3 ;  /* 0x0000000620007c11 */ /* 0x040fe4000f8e18ff */
[----:B------:R-:W-:Y:S02]  /*47b0*/  SHF.L.U32 R3, R31, 0x1f, RZ ;  /* 0x0000001f1f037819 */ /* 0x000fe400000006ff */
[----:B------:R-:W-:Y:S02]  /*47c0*/  LEA R20, R32, UR6, 0x4 ;  /* 0x0000000620147c11 */ /* 0x000fe4000f8e20ff */
[----:B---3--:R-:W3:Y:S02]  /*47d0*/  SYNCS.PHASECHK.TRANS64.TRYWAIT P0, [R0+URZ+0x180], R3 ;  /* 0x00018003000075a7 */ /* 0x008ee400080011ff */
[----:B---3--:R-:W-:Y:S05]  /*47e0*/  @!P0 BRA `(.L_x_87) ;  /* 0x0000002800808947 */ /* 0x008fea0003800000 */
.L_x_172:
[----:B------:R-:W-:Y:S01]  /*47f0*/  ISETP.GE.AND P0, PT, R2, 0x1, PT ;  /* 0x000000010200780c */ /* 0x000fe20003f06270 */
[----:B------:R-:W5:Y:S01]  /*4800*/  LDS.128 R20, [R20+0x210] ;  /* 0x0002100014147984 */ /* 0x000f620000000c00 */
[----:B------:R-:W-:Y:S01]  /*4810*/  ISETP.NE.U32.AND P4, PT, RZ, UR4, PT ;  /* 0x00000004ff007c0c */ /* 0x000fe2000bf85070 */
[----:B---3--:R-:W-:Y:S01]  /*4820*/  VIADD R0, R0, 0x190 ;  /* 0x0000019000007836 */ /* 0x008fe20000000000 */
[----:B------:R-:W-:Y:S02]  /*4830*/  SHF.L.U32 R28, R33, 0x1f, RZ ;  /* 0x0000001f211c7819 */ /* 0x000fe400000006ff */
[----:B------:R-:W-:Y:S02]  /*4840*/  ISETP.NE.AND.EX P4, PT, RZ, UR5, PT, P4 ;  /* 0x00000005ff007c0c */ /* 0x000fe4000bf85340 */
[----:B------:R-:W-:Y:S01]  /*4850*/  PRMT R0, RZ, 0x654, R0 ;  /* 0x00000654ff007816 */ /* 0x000fe20000000000 */
[----:B------:R-:W-:Y:S01]  /*4860*/  @!PT LDS RZ, [RZ] ;  /* 0x00000000fffff984 */ /* 0x000fe20000000800 */
[----:B------:R-:W-:Y:S01]  /*4870*/  @!PT LDS RZ, [RZ] ;  /* 0x00000000fffff984 */ /* 0x000fe20000000800 */
[----:B------:R-:W-:Y:S01]  /*4880*/  @!PT LDS RZ, [RZ] ;  /* 0x00000000fffff984 */ /* 0x000fe20000000800 */
[----:B------:R-:W-:Y:S01]  /*4890*/  @!PT LDS RZ, [RZ] ;  /* 0x00000000fffff984 */ /* 0x000fe20000000800 */
[----:B------:R3:W-:Y:S06]  /*48a0*/  MEMBAR.ALL.CTA ;  /* 0x0000000000007992 */ /* 0x0007ec0000008000 */
[----:B---3--:R-:W3:Y:S02]  /*48b0*/  FENCE.VIEW.ASYNC.S ;  /* 0x00000000000073c6 */ /* 0x008ee40000000000 */
[----:B---3--:R3:W-:Y:S01]  /*48c0*/  SYNCS.ARRIVE.TRANS64.RED.A1T0 RZ, [R0+URZ], RZ ;  /* 0x000000ff00ff79a7 */ /* 0x0087e200081004ff */
[----:B-----5:R-:W-:Y:S11]  /*48d0*/  LOP3.LUT P3, RZ, R22, 0x1, RZ, 0xc0, !PT ;  /* 0x0000000116ff7812 */ /* 0x020ff6000786c0ff */
[----:B------:R-:W-:Y:S02]  /*48e0*/  @!UPT UIADD3 URZ, UPT, UPT, URZ, URZ, URZ ;  /* 0x000000fffffff290 */ /* 0x000fe4000fffe0ff */
[----:B------:R-:W-:Y:S02]  /*48f0*/  @P3 MOV R13, R20 ;  /* 0x00000014000d3202 */ /* 0x000fe40000000f00 */
[----:B------:R-:W-:Y:S01]  /*4900*/  @P3 LOP3.LUT R10, R21, 0xffff, RZ, 0xc0, !PT ;  /* 0x0000ffff150a3812 */ /* 0x000fe200078ec0ff */
[----:B---3--:R-:W-:Y:S06]  /*4910*/  @!P0 BRA `(.L_x_88) ;  /* 0x0000000000a48947 */ /* 0x008fec0003800000 */
[----:B-1----:R-:W-:Y:S01]  /*4920*/  IMAD.HI.U32 R37, R26, R7, RZ ;  /* 0x000000071a257227 */ /* 0x002fe200078e00ff */
[----:B------:R-:W-:Y:S02]  /*4930*/  ISETP.NE.AND P0, PT, R6, 0x1, PT ;  /* 0x000000010600780c */ /* 0x000fe40003f05270 */
[----:B------:R-:W-:Y:S01]  /*4940*/  ISETP.NE.AND P2, PT, R2, 0x1, PT ;  /* 0x000000010200780c */ /* 0x000fe20003f45270 */
[----:B----4-:R-:W-:Y:S01]  /*4950*/  IMAD.HI.U32 R36, R25, R18, RZ ;  /* 0x0000001219247227 */ /* 0x010fe200078e00ff */
[----:B------:R-:W-:Y:S02]  /*4960*/  SHF.R.U32.HI R37, RZ, R24, R37 ;  /* 0x00000018ff257219 */ /* 0x000fe40000011625 */
[----:B------:R-:W-:Y:S01]  /*4970*/  ISETP.NE.AND P5, PT, R8, 0x1, PT ;  /* 0x000000010800780c */ /* 0x000fe20003fa5270 */
[----:B------:R-:W-:Y:S01]  /*4980*/  IMAD.HI.U32 R42, R13, R18, RZ ;  /* 0x000000120d2a7227 */ /* 0x000fe200078e00ff */
[----:B------:R-:W-:Y:S02]  /*4990*/  SHF.R.U32.HI R36, RZ, R19, R36 ;  /* 0x00000013ff247219 */ /* 0x000fe40000011624 */
[----:B------:R-:W-:Y:S01]  /*49a0*/  SEL R3, R26, R37, !P0 ;  /* 0x000000251a037207 */ /* 0x000fe20004000000 */
[C---:B------:R-:W-:Y:S01]  /*49b0*/  IMAD.HI.U32 R37, R10.reuse, R7, RZ ;  /* 0x000000070a257227 */ /* 0x040fe200078e00ff */
[----:B------:R-:W-:Y:S02]  /*49c0*/  SEL R11, R25, R36, !P5 ;  /* 0x00000024190b7207 */ /* 0x000fe40006800000 */
[----:B------:R-:W-:Y:S01]  /*49d0*/  SHF.R.U32.HI R42, RZ, R19, R42 ;  /* 0x00000013ff2a7219 */ /* 0x000fe2000001162a */
[----:B------:R-:W-:Y:S01]  /*49e0*/  IMAD.HI.U32 R44, R3, R4, RZ ;  /* 0x00000004032c7227 */ /* 0x000fe200078e00ff */
[----:B------:R-:W-:Y:S03]  /*49f0*/  SHF.R.U32.HI R37, RZ, R24, R37 ;  /* 0x00000018ff257219 */ /* 0x000fe60000011625 */
[----:B------:R-:W-:Y:S01]  /*4a00*/  IMAD.HI.U32 R36, R11, R4, RZ ;  /* 0x000000040b247227 */ /* 0x000fe200078e00ff */
[----:B------:R-:W-:Y:S02]  /*4a10*/  @P2 SHF.R.U32.HI R3, RZ, R5, R44 ;  /* 0x00000005ff032219 */ /* 0x000fe4000001162c */
[----:B------:R-:W-:Y:S02]  /*4a20*/  SEL R9, R10, R37, !P0 ;  /* 0x000000250a097207 */ /* 0x000fe40004000000 */
[----:B------:R-:W-:Y:S01]  /*4a30*/  @P2 SHF.R.U32.HI R11, RZ, R5, R36 ;  /* 0x00000005ff0b2219 */ /* 0x000fe20000011624 */
[C---:B------:R-:W-:Y:S01]  /*4a40*/  IMAD R12, R2.reuse, R3, RZ ;  /* 0x00000003020c7224 */ /* 0x040fe200078e02ff */
[----:B------:R-:W-:Y:S01]  /*4a50*/  SEL R3, R13, R42, !P5 ;  /* 0x0000002a0d037207 */ /* 0x000fe20006800000 */
[C---:B------:R-:W-:Y:S03]  /*4a60*/  IMAD.HI.U32 R16, R9.reuse, R4, RZ ;  /* 0x0000000409107227 */ /* 0x040fe600078e00ff */
[----:B------:R-:W-:Y:S01]  /*4a70*/  ISETP.GE.AND P0, PT, R9, R12, PT ;  /* 0x0000000c0900720c */ /* 0x000fe20003f06270 */
[C---:B------:R-:W-:Y:S01]  /*4a80*/  IMAD R14, R2.reuse, R11, RZ ;  /* 0x0000000b020e7224 */ /* 0x040fe200078e02ff */
[----:B------:R-:W-:Y:S04]  /*4a90*/  SHF.R.U32.HI R16, RZ, R5, R16 ;  /* 0x00000005ff107219 */ /* 0x000fe80000011610 */
[----:B------:R-:W-:Y:S02]  /*4aa0*/  ISETP.GE.OR P0, PT, R3, R14, P0 ;  /* 0x0000000e0300720c */ /* 0x000fe40000706670 */
[----:B------:R-:W-:Y:S05]  /*4ab0*/  SEL R17, R9, R16, !P2 ;  /* 0x0000001009117207 */ /* 0x000fea0005000000 */
[----:B------:R-:W-:Y:S04]  /*4ac0*/  IMAD.MOV R15, RZ, RZ, -R17 ;  /* 0x000000ffff0f7224 */ /* 0x000fe800078e0a11 */
[----:B------:R-:W-:Y:S02]  /*4ad0*/  IMAD R15, R2, R15, R9 ;  /* 0x0000000f020f7224 */ /* 0x000fe400078e0209 */
[C---:B------:R-:W-:Y:S05]  /*4ae0*/  @!P0 IMAD.HI.U32 R12, R3.reuse, R4, RZ ;  /* 0x00000004030c8227 */ /* 0x040fea00078e00ff */
[----:B------:R-:W-:Y:S04]  /*4af0*/  @!P0 SHF.R.U32.HI R12, RZ, R5, R12 ;  /* 0x00000005ff0c8219 */ /* 0x000fe8000001160c */
[----:B------:R-:W-:Y:S01]  /*4b00*/  @!P0 SEL R0, R3, R12, !P2 ;  /* 0x0000000c03008207 */ /* 0x000fe20005000000 */
[----:B------:R-:W-:Y:S03]  /*4b10*/  IMAD.MOV R12, RZ, RZ, -R3 ;  /* 0x000000ffff0c7224 */ /* 0x000fe600078e0a03 */
[----:B------:R-:W-:Y:S01]  /*4b20*/  @!P0 IADD3 R16, PT, PT, R17, -R0, RZ ;  /* 0x8000000011108210 */ /* 0x000fe20007ffe0ff */
[----:B------:R-:W-:Y:S01]  /*4b30*/  @!P0 IMAD R0, R11, R15, R0 ;  /* 0x0000000f0b008224 */ /* 0x000fe200078e0200 */
[----:B------:R-:W-:Y:S01]  /*4b40*/  IADD3 R11, PT, PT, -R9, RZ, RZ ;  /* 0x000000ff090b7210 */ /* 0x000fe20007ffe1ff */
[----:B------:R-:W-:Y:S02]  /*4b50*/  IMAD R13, R8, R12, R13 ;  /* 0x0000000c080d7224 */ /* 0x000fe400078e020d */
[----:B------:R-:W-:Y:S02]  /*4b60*/  @!P0 IMAD R9, R16, R2, R3 ;  /* 0x0000000210098224 */ /* 0x000fe400078e0203 */
[----:B------:R-:W-:Y:S02]  /*4b70*/  @!P0 IMAD.MOV.U32 R3, RZ, RZ, R0 ;  /* 0x000000ffff038224 */ /* 0x000fe400078e0000 */
[----:B------:R-:W-:Y:S02]  /*4b80*/  IMAD R10, R6, R11, R10 ;  /* 0x0000000b060a7224 */ /* 0x000fe400078e020a */
[----:B------:R-:W-:Y:S02]  /*4b90*/  IMAD R13, R3, R8, R13 ;  /* 0x00000008030d7224 */ /* 0x000fe400078e020d */
[----:B------:R-:W-:Y:S02]  /*4ba0*/  IMAD R10, R9, R6, R10 ;  /* 0x00000006090a7224 */ /* 0x000fe400078e020a */
.L_x_88:
[----:B------:R-:W-:Y:S05]  /*4bb0*/  BRA.U UP1, `(.L_x_89) ;  /* 0x0000000101107547 */ /* 0x000fea000b800000 */
[----:B------:R-:W-:Y:S04]  /*4bc0*/  MOV R0, UR13 ;  /* 0x0000000d00007c02 */ /* 0x000fe80008000f00 */
[----:B------:R-:W-:Y:S04]  /*4bd0*/  SHF.L.U32 R3, R0, 0x1f, RZ ;  /* 0x0000001f00037819 */ /* 0x000fe800000006ff */
[----:B------:R-:W3:Y:S02]  /*4be0*/  SYNCS.PHASECHK.TRANS64.TRYWAIT P0, [UR6+0x178], R3 ;  /* 0x00017803ff0075a7 */ /* 0x000ee40008001106 */
[----:B---3--:R-:W-:Y:S05]  /*4bf0*/  @!P0 BRA `(.L_x_90) ;  /* 0x0000002400908947 */ /* 0x008fea0003800000 */
.L_x_89:
[----:B------:R-:W-:Y:S05]  /*4c00*/  BRA.U !UP3, `(.L_x_91) ;  /* 0x000000010b347547 */ /* 0x000fea000b800000 */
[----:B------:R-:W-:Y:S01]  /*4c10*/  UPLOP3.LUT UP0, UPT, UPT, UPT, UP2, 0x80, 0x8 ;  /* 0x000000000008789c */ /* 0x000fe20003f0f020 */
[----:B------:R-:W-:Y:S05]  /*4c20*/  HFMA2 R40, -RZ, RZ, 0, 5.9604644775390625e-08 ;  /* 0x00000001ff287431 */ /* 0x000fea00000001ff */
[----:B------:R-:W-:Y:S05]  /*4c30*/  PLOP3.LUT P0, PT, PT, PT, UP0, 0x80, 0x8 ;  /* 0x000000000008781c */ /* 0x000fea0003f0f008 */
[----:B------:R-:W5:Y:S01]  /*4c40*/  @UP0 LDCU.64 UR8, c[0x0][0x888] ;  /* 0x00011100ff0807ac */ /* 0x000f620008000a00 */
[----:B------:R-:W-:Y:S04]  /*4c50*/  @UP0 UIMAD UR7, UR36, UR4, URZ ;  /* 0x00000004240702a4 */ /* 0x000fe8000f8e02ff */
[----:B-----5:R-:W-:Y:S06]  /*4c60*/  @UP0 UIMAD.WIDE UR8, UR7, 0x4, UR8 ;  /* 0x00000004070808a5 */ /* 0x020fec000f8e0208 */
[----:B------:R-:W-:Y:S02]  /*4c70*/  IMAD.U32 R14, RZ, RZ, UR8 ;  /* 0x00000008ff0e7e24 */ /* 0x000fe4000f8e00ff */
[----:B------:R-:W-:Y:S05]  /*4c80*/  IMAD.U32 R15, RZ, RZ, UR9 ;  /* 0x00000009ff0f7e24 */ /* 0x000fea000f8e00ff */
[----:B---3--:R-:W3:Y:S02]  /*4c90*/  @P0 LDG.E R0, desc[UR44][R14.64] ;  /* 0x0000002c0e000981 */ /* 0x008ee4000c1e1900 */
[----:B---3--:R-:W-:Y:S01]  /*4ca0*/  @P0 R2UR UR38, R0 ;  /* 0x00000000002602ca */ /* 0x008fe200000e0000 */
[----:B------:R-:W-:Y:S05]  /*4cb0*/  IMAD.MOV.U32 R0, RZ, RZ, 0x1 ;  /* 0x00000001ff007424 */ /* 0x000fea00078e00ff */
[----:B------:R-:W-:Y:S08]  /*4cc0*/  @!P0 PRMT R40, R0, 0x7610, R40 ;  /* 0x0000761000288816 */ /* 0x000ff00000000028 */
[----:B------:R-:W3:Y:S02]  /*4cd0*/  @!UP0 LDCU UR38, c[0x0][0x880] ;  /* 0x00011000ff2687ac */ /* 0x000ee40008000800 */
.L_x_91:
[----:B---3--:R-:W-:Y:S01]  /*4ce0*/  @!P4 FSETP.EQ.AND P5, PT, RZ, UR38, PT ;  /* 0x00000026ff00cc0b */ /* 0x008fe2000bfa2000 */
[----:B------:R-:W-:Y:S01]  /*4cf0*/  @!UPT UIADD3 URZ, UPT, UPT, URZ, URZ, URZ ;  /* 0x000000fffffff290 */ /* 0x000fe2000fffe0ff */
[----:B------:R-:W-:Y:S11]  /*4d00*/  @!P4 BRA `(.L_x_92) ;  /* 0x000000000014c947 */ /* 0x000ff60003800000 */
[----:B------:R-:W-:Y:S02]  /*4d10*/  LOP3.LUT P0, RZ, R40, 0xff, RZ, 0xc0, !PT ;  /* 0x000000ff28ff7812 */ /* 0x000fe4000780c0ff */
[----:B------:R-:W-:Y:S04]  /*4d20*/  PLOP3.LUT P5, PT, PT, PT, UP0, 0x80, 0x8 ;  /* 0x000000000008781c */ /* 0x000fe80003faf008 */
[----:B------:R-:W-:Y:S07]  /*4d30*/  PLOP3.LUT P5, PT, P5, PT, PT, 0x8, 0x80 ;  /* 0x000000000080781c */ /* 0x000fee0002fae170 */
[----:B------:R-:W-:Y:S11]  /*4d40*/  @P0 FSETP.EQ.AND P5, PT, RZ, UR38, PT ;  /* 0x00000026ff000c0b */ /* 0x000ff6000bfa2000 */
[----:B------:R-:W-:Y:S02]  /*4d50*/  @!UPT UIADD3 URZ, UPT, UPT, URZ, URZ, URZ ;  /* 0x000000fffffff290 */ /* 0x000fe4000fffe0ff */
.L_x_92:
[----:B------:R-:W3:Y:S01]  /*4d60*/  SYNCS.PHASECHK.TRANS64.TRYWAIT P4, [UR6+0x168], R28 ;  /* 0x0001681cff0075a7 */ /* 0x000ee20008081106 */
[----:B------:R-:W-:Y:S01]  /*4d70*/  @P3 SHF.R.U32.HI R30, RZ, 0x10, R21 ;  /* 0x00000010ff1e3819 */ /* 0x000fe20000011615 */
[----:B------:R-:W-:Y:S01]  /*4d80*/  VIADD R32, R32, 0x1 ;  /* 0x0000000120207836 */ /* 0x000fe20000000000 */
[----:B------:R-:W5:Y:S08]  /*4d90*/  LDC.64 R16, c[0x0][0xb10] ;  /* 0x0002c400ff107b82 */ /* 0x000f700000000a00 */
[----:B------:R-:W1:Y:S08]  /*4da0*/  LDC.64 R14, c[0x0][0xb18] ;  /* 0x0002c600ff0e7b82 */ /* 0x000e700000000a00 */
[----:B------:R-:W2:Y:S08]  /*4db0*/  @!P1 LDC R0, c[0x0][0xb20] ;  /* 0x0002c800ff009b82 */ /* 0x000eb00000000800 */
[----:B------:R-:W4:Y:S01]  /*4dc0*/  @!P1 LDC R3, c[0x0][0xb0c] ;  /* 0x0002c300ff039b82 */ /* 0x000f220000000800 */
[----:B-----5:R-:W-:Y:S05]  /*4dd0*/  @!P1 IMAD.HI.U32 R12, R13, R16, RZ ;  /* 0x000000100d0c9227 */ /* 0x020fea00078e00ff */
[----:B------:R-:W-:Y:S01]  /*4de0*/  @!P1 SHF.R.U32.HI R12, RZ, R17, R12 ;  /* 0x00000011ff0c9219 */ /* 0x000fe2000001160c */
[----:B-1----:R-:W-:Y:S01]  /*4df0*/  @!P1 IMAD.HI.U32 R9, R10, R15, RZ ;  /* 0x0000000f0a099227 */ /* 0x002fe200078e00ff */
[----:B------:R-:W-:Y:S04]  /*4e00*/  @!P1 ISETP.NE.AND P0, PT, R14, 0x1, PT ;  /* 0x000000010e00980c */ /* 0x000fe80003f05270 */
[----:B--2---:R-:W-:Y:S02]  /*4e10*/  @!P1 SHF.R.U32.HI R9, RZ, R0, R9 ;  /* 0x00000000ff099219 */ /* 0x004fe40000011609 */
[----:B----4-:R-:W-:Y:S02]  /*4e20*/  @!P1 ISETP.NE.AND P2, PT, R3, 0x1, PT ;  /* 0x000000010300980c */ /* 0x010fe40003f45270 */
[----:B------:R-:W-:Y:S02]  /*4e30*/  @!P1 SEL R9, R10, R9, !P0 ;  /* 0x000000090a099207 */ /* 0x000fe40004000000 */
[----:B------:R-:W-:Y:S02]  /*4e40*/  ELECT P0, URZ, PT ;  /* 0x0000000000ff782f */ /* 0x000fe40003800000 */
[----:B------:R-:W-:Y:S05]  /*4e50*/  @!P1 SEL R12, R13, R12, !P2 ;  /* 0x0000000c0d0c9207 */ /* 0x000fea0005000000 */
[----:B------:R-:W-:Y:S02]  /*4e60*/  @!P1 IMAD.IADD R0, R9, 0x1, -R12 ;  /* 0x0000000109009824 */ /* 0x000fe400078e0a0c */
[----:B------:R-:W-:Y:S02]  /*4e70*/  @!P1 IMAD.IADD R9, R12, 0x1, -R9 ;  /* 0x000000010c099824 */ /* 0x000fe400078e0a09 */
[----:B------:R-:W-:Y:S02]  /*4e80*/  @!P1 IMAD R13, R0, R3, R13 ;  /* 0x00000003000d9224 */ /* 0x000fe400078e020d */
[----:B------:R-:W-:Y:S01]  /*4e90*/  @!P1 IMAD R10, R9, R14, R10 ;  /* 0x0000000e090a9224 */ /* 0x000fe200078e020a */
[----:B---3--:R-:W-:Y:S06]  /*4ea0*/  @!P4 BRA `(.L_x_93) ;  /* 0x0000002000fcc947 */ /* 0x008fec0003800000 */
.L_x_175:
[----:B------:R-:W-:Y:S01]  /*4eb0*/  PLOP3.LUT P5, PT, P5, P0, PT, 0xf2, 0x2f ;  /* 0x00000000002f781c */ /* 0x000fe20002fa1e72 */
[----:B------:R-:W-:Y:S01]  /*4ec0*/  UMOV UR14, 0x0 ;  /* 0x00000000000e7882 */ /* 0x000fe20000000000 */
[----:B------:R-:W-:Y:S01]  /*4ed0*/  LOP3.LUT R33, R33, 0x1, RZ, 0x3c, !PT ;  /* 0x0000000121217812 */ /* 0x000fe200078e3cff */
[----:B------:R-:W-:Y:S01]  /*4ee0*/  UMOV UR15, 0x10000000 ;  /* 0x10000000000f7882 */ /* 0x000fe20000000000 */
[----:B------:R-:W-:Y:S01]  /*4ef0*/  UMOV UR12, UR36 ;  /* 0x00000024000c7c82 */ /* 0x000fe20008000000 */
[----:B------:R-:W-:Y:S08]  /*4f00*/  @P3 R2UR UR36, R30 ;  /* 0x000000001e2432ca */ /* 0x000ff000000e0000 */
[----:B-1----:R-:W-:Y:S01]  /*4f10*/  @!P5 IADD3 R3, P0, PT, R34, 0x580, RZ ;  /* 0x000005802203d810 */ /* 0x002fe20007f1e0ff */
[----:B------:R-:W-:Y:S01]  /*4f20*/  @!P5 IMAD.SHL.U32 R39, R39, 0x10, RZ ;  /* 0x000000102727d824 */ /* 0x000fe200078e00ff */
[----:B------:R-:W-:Y:S01]  /*4f30*/  VOTEU.ALL UP1, P5 ;  /* 0x0000000000ff7886 */ /* 0x000fe20002820000 */
[----:B------:R-:W-:Y:S01]  /*4f40*/  @!P5 IMAD.SHL.U32 R41, R41, 0x40, RZ ;  /* 0x000000402929d824 */ /* 0x000fe200078e00ff */
[----:B------:R-:W-:Y:S01]  /*4f50*/  @!P5 R2UR UR8, R3 ;  /* 0x000000000308d2ca */ /* 0x000fe200000e0000 */
[----:B------:R-:W-:Y:S01]  /*4f60*/  @!P5 IMAD.X R0, RZ, RZ, R35, P0 ;  /* 0x000000ffff00d224 */ /* 0x000fe200000e0623 */
[----:B------:R-:W-:Y:S01]  /*4f70*/  @!P5 R2UR UR10, R39 ;  /* 0x00000000270ad2ca */ /* 0x000fe200000e0000 */
[----:B------:R-:W-:Y:S01]  /*4f80*/  @!UP1 UIADD3 UR9, UPT, UPT, UR6, 0x160, URZ ;  /* 0x0000016006099890 */ /* 0x000fe2000fffe0ff */
[----:B------:R-:W-:Y:S01]  /*4f90*/  @!P5 R2UR UR11, R41 ;  /* 0x00000000290bd2ca */ /* 0x000fe200000e0000 */
[----:B------:R-:W-:Y:S01]  /*4fa0*/  IMAD.IADD R39, R10, 0x1, R29 ;  /* 0x000000010a277824 */ /* 0x000fe200078e021d */
[----:B------:R-:W-:Y:S01]  /*4fb0*/  @!P5 R2UR UR7, R0 ;  /* 0x000000000007d2ca */ /* 0x000fe200000e0000 */
[----:B------:R-:W-:Y:S01]  /*4fc0*/  IMAD.IADD R41, R13, 0x1, R38 ;  /* 0x000000010d297824 */ /* 0x000fe200078e0226 */
[C---:B------:R-:W-:Y:S04]  /*4fd0*/  ISETP.NE.AND P0, PT, R32.reuse, 0x2, PT ;  /* 0x000000022000780c */ /* 0x040fe80003f05270 */
[----:B------:R-:W-:Y:S01]  /*4fe0*/  SEL R0, RZ, 0x1, P0 ;  /* 0x00000001ff007807 */ /* 0x000fe20000000000 */
[----:B------:R-:W-:Y:S01]  /*4ff0*/  IMAD.U32 R14, RZ, RZ, UR8 ;  /* 0x00000008ff0e7e24 */ /* 0x000fe2000f8e00ff */
[----:B------:R-:W-:Y:S01]  /*5000*/  @!UP1 UIADD3 UR8, UPT, UPT, UR6, 0x280, URZ ;  /* 0x0000028006089890 */ /* 0x000fe2000fffe0ff */
[----:B------:R-:W-:Y:S01]  /*5010*/  SEL R32, R32, RZ, P0 ;  /* 0x000000ff20207207 */ /* 0x000fe20000000000 */
[----:B------:R-:W-:Y:S01]  /*5020*/  VOTEU.ALL UP1, P5 ;  /* 0x0000000000ff7886 */ /* 0x000fe20002820000 */
[----:B------:R-:W-:Y:S02]  /*5030*/  LOP3.LUT R31, R31, R0, RZ, 0x3c, !PT ;  /* 0x000000001f1f7212 */ /* 0x000fe400078e3cff */
[----:B------:R-:W-:Y:S01]  /*5040*/  IMAD.U32 R15, RZ, RZ, UR7 ;  /* 0x00000007ff0f7e24 */ /* 0x000fe2000f8e00ff */
[----:B------:R-:W-:Y:S04]  /*5050*/  @!P5 R2UR UR16, R14 ;  /* 0x000000000e10d2ca */ /* 0x000fe800000e0000 */
[----:B------:R-:W-:Y:S11]  /*5060*/  @!P5 R2UR UR17, R15 ;  /* 0x000000000f11d2ca */ /* 0x000ff600000e0000 */
[----:B------:R-:W-:Y:S02]  /*5070*/  @!UPT UIADD3 URZ, UPT, UPT, URZ, URZ, URZ ;  /* 0x000000fffffff290 */ /* 0x000fe4000fffe0ff */
[----:B------:R3:W-:Y:S01]  /*5080*/  @!UP1 UTMALDG.3D [UR8], [UR16], desc[UR14] ;  /* 0x00000e08100095b4 */ /* 0x0007e20008011000 */
[----:B------:R3:W-:Y:S01]  /*5090*/  @!P5 SYNCS.ARRIVE.TRANS64.RED.A0TR RZ, [UR6+0x160], R27 ;  /* 0x0001601bffffd9a7 */ /* 0x0007e20008300406 */
[----:B------:R-:W-:Y:S01]  /*50a0*/  UPLOP3.LUT UP1, UPT, UPT, UPT, UPT, 0x80, 0x8 ;  /* 0x000000000008789c */ /* 0x000fe20003f2f070 */
[----:B------:R-:W-:Y:S01]  /*50b0*/  SYNCS.ARRIVE.TRANS64.RED.A1T0 RZ, [UR39], RZ ;  /* 0x000000ffffff79a7 */ /* 0x000fe20008100427 */
[----:B------:R-:W-:Y:S09]  /*50c0*/  @P3 BRA `(.L_x_94) ;  /* 0xfffffff400b43947 */ /* 0x000ff2000383ffff */
[----:B------:R-:W-:Y:S07]  /*50d0*/  MOV R0, UR6 ;  /* 0x0000000600007c02 */ /* 0x000fee0008000f00 */
.L_x_95:
[----:B-1----:R-:W-:-:S04]  /*50e0*/  SHF.L.U32 R3, R33, 0x1f, RZ ;  /* 0x0000001f21037819 */ /* 0x002fc800000006ff */
[----:B------:R1:W2:Y:S03]  /*50f0*/  SYNCS.PHASECHK.TRANS64.TRYWAIT P0, [R0+URZ+0x168], R3 ;  /* 0x00016803000075a7 */ /* 0x0002a600080011ff */
[----:B--2---:R-:W-:Y:S05]  /*5100*/  @!P0 NANOSLEEP.SYNCS 0x989680 ;  /* 0x009896800000895d */ /* 0x004fea0003900000 */
[----:B------:R-:W2:Y:S02]  /*5110*/  @!P0 SYNCS.PHASECHK.TRANS64 P0, [R0+URZ+0x168], R3 ;  /* 0x00016803000085a7 */ /* 0x000ea400080010ff */
[----:B--23--:R-:W-:Y:S05]  /*5120*/  @P0 EXIT ;  /* 0x000000000000094d */ /* 0x00cfea0003800000 */
[----:B------:R-:W-:Y:S05]  /*5130*/  BRA `(.L_x_95) ;  /* 0xfffffffc00e87947 */ /* 0x000fea000383ffff */
.L_x_86:
[----:B------:R-:W-:-:S06]  /*5140*/  UISETP.GE.AND UP1, UPT, UR8, 0x4, UPT ;  /* 0x000000040800788c */ /* 0x000fcc000bf26270 */
[----:B------:R-:W-:-:S13]  /*5150*/  PLOP3.LUT P0, PT, PT, PT, UP1, 0x80, 0x8 ;  /* 0x000000000008781c */ /* 0x000fda0003f0f018 */
[----:B------:R-:W-:Y:S05]  /*5160*/  @!P0 EXIT ;  /* 0x000000000000894d */ /* 0x000fea0003800000 */
[----:B------:R-:W-:Y:S01]  /*5170*/  BAR.SYNC.DEFER_BLOCKING 0x6, 0xa0 ;  /* 0x0182800000007b1d */ /* 0x000fe20000010000 */
[--C-:B------:R-:W-:Y:S01]  /*5180*/  SHF.R.U32.HI R4, RZ, 0x4, R51.reuse ;  /* 0x00000004ff047819 */ /* 0x100fe20000011633 */
[C---:B------:R-:W-:Y:S01]  /*5190*/  IMAD.SHL.U32 R0, R51.reuse, 0x10, RZ ;  /* 0x0000001033007824 */ /* 0x040fe200078e00ff */
[----:B------:R-:W-:Y:S01]  /*51a0*/  CS2R R48, SRZ ;  /* 0x0000000000307805 */ /* 0x000fe2000001ff00 */
[----:B------:R-:W-:Y:S01]  /*51b0*/  IMAD.U32 R26, R51, 0x10000, RZ ;  /* 0x00010000331a7824 */ /* 0x000fe200078e00ff */
[----:B------:R-:W-:Y:S01]  /*51c0*/  LOP3.LUT R4, R4, 0x1, RZ, 0xc0, !PT ;  /* 0x0000000104047812 */ /* 0x000fe200078ec0ff */
[----:B------:R-:W-:Y:S02]  /*51d0*/  UMOV UR46, 0x400 ;  /* 0x00000400002e7882 */ /* 0x000fe40000000000 */
[----:B------:R-:W1:Y:S01]  /*51e0*/  LDC R43, c[0x0][0x370] ;  /* 0x0000dc00ff2b7b82 */ /* 0x000e620000000800 */
[----:B------:R-:W-:Y:S01]  /*51f0*/  ULEA UR46, UR39, UR46, 0x18 ;  /* 0x0000002e272e7291 */ /* 0x000fe2000f8ec0ff */
[----:B------:R-:W-:Y:S01]  /*5200*/  LOP3.LUT R0, R0, 0xf0, RZ, 0xc0, !PT ;  /* 0x000000f000007812 */ /* 0x000fe200078ec0ff */
[----:B------:R-:W-:Y:S01]  /*5210*/  IMAD.MOV.U32 R50, RZ, RZ, RZ ;  /* 0x000000ffff327224 */ /* 0x000fe200078e00ff */
[----:B------:R-:W-:Y:S01]  /*5220*/  LOP3.LUT R45, R4, 0x60, R51, 0xf8, !PT ;  /* 0x00000060042d7812 */ /* 0x000fe200078ef833 */
[----:B------:R-:W-:Y:S01]  /*5230*/  IMAD.MOV.U32 R53, RZ, RZ, RZ ;  /* 0x000000ffff357224 */ /* 0x000fe200078e00ff */
[----:B------:R-:W-:Y:S01]  /*5240*/  LOP3.LUT R26, R26, 0x600000, RZ, 0xc0, !PT ;  /* 0x006000001a1a7812 */ /* 0x000fe200078ec0ff */
[----:B------:R-:W2:Y:S01]  /*5250*/  LDCU.64 UR48, c[0x0][0x348] ;  /* 0x00006900ff3077ac */ /* 0x000ea20008000a00 */
[----:B------:R-:W4:Y:S01]  /*5260*/  LDC R24, c[0x0][0xb0c] ;  /* 0x0002c300ff187b82 */ /* 0x000f220000000800 */
[----:B------:R-:W-:Y:S01]  /*5270*/  IMAD R45, R45, 0x8, R0 ;  /* 0x000000082d2d7824 */ /* 0x000fe200078e0200 */
[----:B------:R-:W-:Y:S01]  /*5280*/  LOP3.LUT R51, R51, 0x60, RZ, 0xc0, !PT ;  /* 0x0000006033337812 */ /* 0x000fe200078ec0ff */
[----:B------:R-:W1:Y:S01]  /*5290*/  LDCU.64 UR40, c[0x0][0x888] ;  /* 0x00011100ff2877ac */ /* 0x000e620008000a00 */
[----:B------:R-:W1:Y:S04]  /*52a0*/  LDCU.64 UR42, c[0x0][0x890] ;  /* 0x00011200ff2a77ac */ /* 0x000e680008000a00 */
[----:B------:R-:W1:Y:S01]  /*52b0*/  LDC R42, c[0x0][0xb20] ;  /* 0x0002c800ff2a7b82 */ /* 0x000e620000000800 */
[----:B------:R-:W3:Y:S01]  /*52c0*/  LDS R3, [UR46+0x230] ;  /* 0x0002302eff037984 */ /* 0x000ee20008000800 */
[----:B------:R-:W-:-:S06]  /*52d0*/  UMOV UR37, URZ ;  /* 0x000000ff00257c82 */ /* 0x000fcc0008000000 */
[----:B------:R-:W1:Y:S08]  /*52e0*/  LDC R22, c[0x0][0xb30] ;  /* 0x0002cc00ff167b82 */ /* 0x000e700000000800 */
[----:B------:R-:W1:Y:S08]  /*52f0*/  LDC.64 R36, c[0x0][0xb10] ;  /* 0x0002c400ff247b82 */ /* 0x000e700000000a00 */
[----:B------:R-:W1:Y:S08]  /*5300*/  LDC.64 R18, c[0x0][0xb18] ;  /* 0x0002c600ff127b82 */ /* 0x000e700000000a00 */
[----:B------:R-:W1:Y:S08]  /*5310*/  LDC.64 R16, c[0x0][0xb28] ;  /* 0x0002ca00ff107b82 */ /* 0x000e700000000a00 */
[----:B------:R-:W1:Y:S01]  /*5320*/  LDC.64 R34, c[0x0][0x8b0] ;  /* 0x00022c00ff227b82 */ /* 0x000e620000000a00 */
[----:B---3--:R-:W-:-:S07]  /*5330*/  IMAD.IADD R26, R3, 0x1, R26 ;  /* 0x00000001031a7824 */ /* 0x008fce00078e021a */
[----:B------:R-:W3:Y:S08]  /*5340*/  LDC.64 R32, c[0x0][0x8a8] ;  /* 0x00022a00ff207b82 */ /* 0x000ef00000000a00 */
[----:B--2-4-:R-:W1:Y:S02]  /*5350*/  LDC R44, c[0x0][0x374] ;  /* 0x0000dd00ff2c7b82 */ /* 0x014e640000000800 */
.L_x_108:
[----:B------:R-:W-:Y:S02]  /*5360*/  LEA R0, R53, UR46, 0x3 ;  /* 0x0000002e35007c11 */ /* 0x000fe4000f8e18ff */
[----:B------:R-:W-:Y:S02]  /*5370*/  SHF.L.U32 R3, R49, 0x1f, RZ ;  /* 0x0000001f31037819 */ /* 0x000fe400000006ff */
[----:B-1----:R-:W-:Y:S02]  /*5380*/  LEA R12, R53, UR46, 0x4 ;  /* 0x0000002e350c7c11 */ /* 0x002fe4000f8e20ff */
[----:B--2---:R-:W2:Y:S02]  /*5390*/  SYNCS.PHASECHK.TRANS64.TRYWAIT P0, [R0+URZ+0x180], R3 ;  /* 0x00018003000075a7 */ /* 0x004ea400080011ff */
[----:B--2---:R-:W-:Y:S05]  /*53a0*/  @!P0 BRA `(.L_x_96) ;  /* 0x0000001c00d48947 */ /* 0x004fea0003800000 */
.L_x_176:
[----:B------:R-:W-:Y:S01]  /*53b0*/  ISETP.GE.AND P0, PT, R2, 0x1, PT ;  /* 0x000000010200780c */ /* 0x000fe20003f06270 */
[----:B------:R-:W4:Y:S01]  /*53c0*/  LDS.128 R12, [R12+0x210] ;  /* 0x000210000c0c7984 */ /* 0x000f220000000c00 */
[----:B--2---:R-:W-:Y:S01]  /*53d0*/  VIADD R0, R0, 0x190 ;  /* 0x0000019000007836 */ /* 0x004fe20000000000 */
[----:B------:R-:W-:Y:S01]  /*53e0*/  @!PT LDS RZ, [RZ] ;  /* 0x00000000fffff984 */ /* 0x000fe20000000800 */
[----:B------:R-:W-:Y:S01]  /*53f0*/  @!PT LDS RZ, [RZ] ;  /* 0x00000000fffff984 */ /* 0x000fe20000000800 */
[----:B------:R-:W-:Y:S01]  /*5400*/  @!PT LDS RZ, [RZ] ;  /* 0x00000000fffff984 */ /* 0x000fe20000000800 */
[----:B------:R-:W-:Y:S01]  /*5410*/  @!PT LDS RZ, [RZ] ;  /* 0x00000000fffff984 */ /* 0x000fe20000000800 */
[----:B------:R2:W-:Y:S06]  /*5420*/  MEMBAR.ALL.CTA ;  /* 0x0000000000007992 */ /* 0x0005ec0000008000 */
[----:B--2---:R-:W2:Y:S01]  /*5430*/  FENCE.VIEW.ASYNC.S ;  /* 0x00000000000073c6 */ /* 0x004ea20000000000 */
[----:B------:R-:W-:Y:S04]  /*5440*/  PRMT R0, RZ, 0x654, R0 ;  /* 0x00000654ff007816 */ /* 0x000fe80000000000 */
[----:B--2---:R2:W-:Y:S01]  /*5450*/  SYNCS.ARRIVE.TRANS64.RED.A1T0 RZ, [R0+URZ], RZ ;  /* 0x000000ff00ff79a7 */ /* 0x0045e200081004ff */
[----:B----4-:R-:W-:Y:S04]  /*5460*/  LOP3.LUT P6, RZ, R14, 0x1, RZ, 0xc0, !PT ;  /* 0x000000010eff7812 */ /* 0x010fe800078cc0ff */
[----:B------:R-:W-:Y:S09]  /*5470*/  P2R R52, PR, RZ, 0x40 ;  /* 0x00000040ff347803 */ /* 0x000ff20000000000 */
[----:B------:R-:W-:Y:S02]  /*5480*/  @P6 MOV R25, R12 ;  /* 0x0000000c00196202 */ /* 0x000fe40000000f00 */
[----:B------:R-:W-:Y:S01]  /*5490*/  @P6 LOP3.LUT R23, R13, 0xffff, RZ, 0xc0, !PT ;  /* 0x0000ffff0d176812 */ /* 0x000fe200078ec0ff */
[----:B--2---:R-:W-:Y:S06]  /*54a0*/  @!P0 BRA `(.L_x_97) ;  /* 0x0000000000a48947 */ /* 0x004fec0003800000 */
[----:B-1----:R-:W-:Y:S01]  /*54b0*/  IMAD.HI.U32 R11, R44, R19, RZ ;  /* 0x000000132c0b7227 */ /* 0x002fe200078e00ff */
[----:B------:R-:W-:Y:S02]  /*54c0*/  ISETP.NE.AND P0, PT, R18, 0x1, PT ;  /* 0x000000011200780c */ /* 0x000fe40003f05270 */
[----:B------:R-:W-:Y:S01]  /*54d0*/  ISETP.NE.AND P1, PT, R2, 0x1, PT ;  /* 0x000000010200780c */ /* 0x000fe20003f25270 */
[----:B------:R-:W-:Y:S01]  /*54e0*/  IMAD.HI.U32 R10, R43, R36, RZ ;  /* 0x000000242b0a7227 */ /* 0x000fe200078e00ff */
[----:B------:R-:W-:Y:S02]  /*54f0*/  SHF.R.U32.HI R11, RZ, R42, R11 ;  /* 0x0000002aff0b7219 */ /* 0x000fe4000001160b */
[----:B------:R-:W-:Y:S01]  /*5500*/  ISETP.NE.AND P2, PT, R24, 0x1, PT ;  /* 0x000000011800780c */ /* 0x000fe20003f45270 */
[----:B------:R-:W-:Y:S01]  /*5510*/  IMAD.HI.U32 R28, R25, R36, RZ ;  /* 0x00000024191c7227 */ /* 0x000fe200078e00ff */
[----:B------:R-:W-:Y:S02]  /*5520*/  SHF.R.U32.HI R10, RZ, R37, R10 ;  /* 0x00000025ff0a7219 */ /* 0x000fe4000001160a */
[----:B------:R-:W-:Y:S01]  /*5530*/  SEL R3, R44, R11, !P0 ;  /* 0x0000000b2c037207 */ /* 0x000fe20004000000 */
[----:B------:R-:W-:Y:S01]  /*5540*/  IMAD.HI.U32 R11, R23, R19, RZ ;  /* 0x00000013170b7227 */ /* 0x000fe200078e00ff */
[----:B------:R-:W-:Y:S02]  /*5550*/  SEL R7, R43, R10, !P2 ;  /* 0x0000000a2b077207 */ /* 0x000fe40005000000 */
[----:B------:R-:W-:Y:S01]  /*5560*/  SHF.R.U32.HI R28, RZ, R37, R28 ;  /* 0x00000025ff1c7219 */ /* 0x000fe2000001161c */
[-C--:B------:R-:W-:Y:S04]  /*5570*/  IMAD.HI.U32 R10, R3, R16.reuse, RZ ;  /* 0x00000010030a7227 */ /* 0x080fe800078e00ff */
[----:B------:R-:W-:Y:S01]  /*5580*/  IMAD.HI.U32 R20, R7, R16, RZ ;  /* 0x0000001007147227 */ /* 0x000fe200078e00ff */
[-C--:B------:R-:W-:Y:S02]  /*5590*/  @P1 SHF.R.U32.HI R3, RZ, R17.reuse, R10 ;  /* 0x00000011ff031219 */ /* 0x080fe4000001160a */
[----:B------:R-:W-:Y:S02]  /*55a0*/  SHF.R.U32.HI R10, RZ, R42, R11 ;  /* 0x0000002aff0a7219 */ /* 0x000fe4000001160b */
[----:B------:R-:W-:Y:S01]  /*55b0*/  @P1 SHF.R.U32.HI R7, RZ, R17, R20 ;  /* 0x00000011ff071219 */ /* 0x000fe20000011614 */
[C---:B------:R-:W-:Y:S01]  /*55c0*/  IMAD R4, R2.reuse, R3, RZ ;  /* 0x0000000302047224 */ /* 0x040fe200078e02ff */
[----:B------:R-:W-:Y:S02]  /*55d0*/  SEL R5, R23, R10, !P0 ;  /* 0x0000000a17057207 */ /* 0x000fe40004000000 */
[----:B------:R-:W-:Y:S01]  /*55e0*/  SEL R3, R25, R28, !P2 ;  /* 0x0000001c19037207 */ /* 0x000fe20005000000 */
[----:B------:R-:W-:Y:S01]  /*55f0*/  IMAD R6, R2, R7, RZ ;  /* 0x0000000702067224 */ /* 0x000fe200078e02ff */
[C---:B------:R-:W-:Y:S01]  /*5600*/  ISETP.GE.AND P0, PT, R5.reuse, R4, PT ;  /* 0x000000040500720c */ /* 0x040fe20003f06270 */
[----:B------:R-:W-:Y:S03]  /*5610*/  IMAD.HI.U32 R8, R5, R16, RZ ;  /* 0x0000001005087227 */ /* 0x000fe600078e00ff */
[----:B------:R-:W-:Y:S01]  /*5620*/  ISETP.GE.OR P0, PT, R3, R6, P0 ;  /* 0x000000060300720c */ /* 0x000fe20000706670 */
[----:B------:R-:W-:Y:S01]  /*5630*/  IMAD.MOV R6, RZ, RZ, -R3 ;  /* 0x000000ffff067224 */ /* 0x000fe200078e0a03 */
[-C--:B------:R-:W-:Y:S03]  /*5640*/  SHF.R.U32.HI R8, RZ, R17.reuse, R8 ;  /* 0x00000011ff087219 */ /* 0x080fe60000011608 */
[----:B------:R-:W-:Y:S01]  /*5650*/  IMAD R25, R24, R6, R25 ;  /* 0x0000000618197224 */ /* 0x000fe200078e0219 */
[----:B------:R-:W-:Y:S05]  /*5660*/  SEL R9, R5, R8, !P1 ;  /* 0x0000000805097207 */ /* 0x000fea0004800000 */
[----:B------:R-:W-:Y:S02]  /*5670*/  IMAD.MOV R8, RZ, RZ, -R9 ;  /* 0x000000ffff087224 */ /* 0x000fe400078e0a09 */
[C---:B------:R-:W-:Y:S04]  /*5680*/  @!P0 IMAD.HI.U32 R4, R3.reuse, R16, RZ ;  /* 0x0000001003048227 */ /* 0x040fe800078e00ff */
[----:B------:R-:W-:Y:S01]  /*5690*/  IMAD R8, R2, R8, R5 ;  /* 0x0000000802087224 */ /* 0x000fe200078e0205 */
[----:B------:R-:W-:Y:S04]  /*56a0*/  @!P0 SHF.R.U32.HI R4, RZ, R17, R4 ;  /* 0x00000011ff048219 */ /* 0x000fe80000011604 */
[----:B------:R-:W-:Y:S02]  /*56b0*/  @!P0 SEL R0, R3, R4, !P1 ;  /* 0x0000000403008207 */ /* 0x000fe40004800000 */
[----:B------:R-:W-:Y:S02]  /*56c0*/  IADD3 R4, PT, PT, -R5, RZ, RZ ;  /* 0x000000ff05047210 */ /* 0x000fe40007ffe1ff */
[----:B------:R-:W-:Y:S01]  /*56d0*/  @!P0 IADD3 R9, PT, PT, R9, -R0, RZ ;  /* 0x8000000009098210 */ /* 0x000fe20007ffe0ff */
[----:B------:R-:W-:Y:S02]  /*56e0*/  @!P0 IMAD R0, R7, R8, R0 ;  /* 0x0000000807008224 */ /* 0x000fe400078e0200 */
[----:B------:R-:W-:Y:S02]  /*56f0*/  IMAD R23, R18, R4, R23 ;  /* 0x0000000412177224 */ /* 0x000fe400078e0217 */
[----:B------:R-:W-:Y:S02]  /*5700*/  @!P0 IMAD R5, R9, R2, R3 ;  /* 0x0000000209058224 */ /* 0x000fe400078e0203 */
[----:B------:R-:W-:Y:S04]  /*5710*/  @!P0 IMAD.MOV.U32 R3, RZ, RZ, R0 ;  /* 0x000000ffff038224 */ /* 0x000fe800078e0000 */
[----:B------:R-:W-:Y:S02]  /*5720*/  IMAD R25, R3, R24, R25 ;  /* 0x0000001803197224 */ /* 0x000fe400078e0219 */
[----:B------:R-:W-:Y:S07]  /*5730*/  IMAD R23, R5, R18, R23 ;  /* 0x0000001205177224 */ /* 0x000fee00078e0217 */
.L_x_97:
[----:B------:R-:W-:Y:S01]  /*5740*/  ULEA.HI UR5, UR37, UR37, URZ, 0x1 ;  /* 0x0000002525057291 */ /* 0x000fe2000f8f08ff */
[----:B-1----:R-:W-:Y:S01]  /*5750*/  ISETP.NE.U32.AND P1, PT, R34, RZ, PT ;  /* 0x000000ff2200720c */ /* 0x002fe20003f25070 */
[----:B------:R-:W-:Y:S02]  /*5760*/  UISETP.NE.U32.AND UP3, UPT, UR42, URZ, UPT ;  /* 0x000000ff2a00728c */ /* 0x000fe4000bf65070 */
[----:B------:R-:W-:Y:S01]  /*5770*/  USHF.L.U32 UR4, UR5, 0x3, URZ ;  /* 0x0000000305047899 */ /* 0x000fe200080006ff */
[----:B------:R-:W-:Y:S01]  /*5780*/  ISETP.NE.AND.EX P1, PT, R35, RZ, PT, P1 ;  /* 0x000000ff2300720c */ /* 0x000fe20003f25310 */
[----:B------:R-:W-:Y:S02]  /*5790*/  UISETP.NE.AND.EX UP3, UPT, UR43, URZ, UPT, UP3 ;  /* 0x000000ff2b00728c */ /* 0x000fe4000bf65330 */
[----:B------:R-:W-:Y:S02]  /*57a0*/  ULOP3.LUT UR5, UR5, 0xffe, URZ, 0xc0, !UPT ;  /* 0x00000ffe05057892 */ /* 0x000fe4000f8ec0ff */
[----:B------:R-:W-:Y:S02]  /*57b0*/  UISETP.NE.AND UP0, UPT, UR47, URZ, UPT ;  /* 0x000000ff2f00728c */ /* 0x000fe4000bf05270 */
[----:B------:R-:W-:Y:S02]  /*57c0*/  ULOP3.LUT UR4, UR4, 0xfffffff0, URZ, 0xc0, !UPT ;  /* 0xfffffff004047892 */ /* 0x000fe4000f8ec0ff */
[----:B------:R-:W-:Y:S02]  /*57d0*/  UIADD3 UR5, UPT, UPT, -UR5, UR37, URZ ;  /* 0x0000002505057290 */ /* 0x000fe4000fffe1ff */
[----:B------:R-:W-:Y:S02]  /*57e0*/  PLOP3.LUT P2, PT, PT, PT, UP0, 0x80, 0x8 ;  /* 0x000000000008781c */ /* 0x000fe40003f4f008 */
[----:B------:R-:W-:Y:S02]  /*57f0*/  VIADD R3, R26, UR4 ;  /* 0x000000041a037c36 */ /* 0x000fe40008000000 */
[----:B------:R-:W-:Y:S01]  /*5800*/  IMAD.U32 R0, RZ, RZ, UR5 ;  /* 0x00000005ff007e24 */ /* 0x000fe2000f8e00ff */
[----:B------:R-:W-:Y:S08]  /*5810*/  BRA.U !UP3, `(.L_x_98) ;  /* 0x000000010b387547 */ /* 0x000ff0000b800000 */
[----:B------:R-:W-:Y:S01]  /*5820*/  UISETP.NE.U32.AND UP0, UPT, UR40, URZ, UPT ;  /* 0x000000ff2800728c */ /* 0x000fe2000bf05070 */
[----:B------:R-:W-:Y:S03]  /*5830*/  HFMA2 R40, -RZ, RZ, 0, 5.9604644775390625e-08 ;  /* 0x00000001ff287431 */ /* 0x000fe600000001ff */
[----:B------:R-:W-:Y:S06]  /*5840*/  UISETP.NE.AND.EX UP0, UPT, UR41, URZ, UPT, UP0 ;  /* 0x000000ff2900728c */ /* 0x000fec000bf05300 */
[----:B------:R-:W-:Y:S05]  /*5850*/  PLOP3.LUT P0, PT, PT, PT, UP0, 0x80, 0x8 ;  /* 0x000000000008781c */ /* 0x000fea0003f0f008 */
[----:B------:R-:W1:Y:S01]  /*5860*/  @UP0 LDCU.64 UR6, c[0x0][0x888] ;  /* 0x00011100ff0607ac */ /* 0x000e620008000a00 */
[----:B------:R-:W-:Y:S04]  /*5870*/  @UP0 UIMAD UR4, UR36, UR42, URZ ;  /* 0x0000002a240402a4 */ /* 0x000fe8000f8e02ff */
[----:B-1----:R-:W-:Y:S06]  /*5880*/  @UP0 UIMAD.WIDE UR6, UR4, 0x4, UR6 ;  /* 0x00000004040608a5 */ /* 0x002fec000f8e0206 */
[----:B------:R-:W-:Y:S02]  /*5890*/  IMAD.U32 R6, RZ, RZ, UR6 ;  /* 0x00000006ff067e24 */ /* 0x000fe4000f8e00ff */
[----:B------:R-:W-:Y:S05]  /*58a0*/  IMAD.U32 R7, RZ, RZ, UR7 ;  /* 0x00000007ff077e24 */ /* 0x000fea000f8e00ff */
[----:B------:R-:W2:Y:S02]  /*58b0*/  @P0 LDG.E R4, desc[UR44][R6.64] ;  /* 0x0000002c06040981 */ /* 0x000ea4000c1e1900 */
[----:B--2---:R-:W-:Y:S01]  /*58c0*/  @P0 R2UR UR38, R4 ;  /* 0x00000000042602ca */ /* 0x004fe200000e0000 */
[----:B------:R-:W-:Y:S05]  /*58d0*/  IMAD.MOV.U32 R4, RZ, RZ, 0x1 ;  /* 0x00000001ff047424 */ /* 0x000fea00078e00ff */
[----:B------:R-:W-:Y:S08]  /*58e0*/  @!P0 PRMT R40, R4, 0x7610, R40 ;  /* 0x0000761004288816 */ /* 0x000ff00000000028 */
[----:B------:R-:W1:Y:S02]  /*58f0*/  @!UP0 LDCU UR38, c[0x0][0x880] ;  /* 0x00011000ff2687ac */ /* 0x000e640008000800 */
.L_x_98:
[----:B------:R-:W-:Y:S05]  /*5900*/  @!P1 BRA `(.L_x_99) ;  /* 0x0000000000209947 */ /* 0x000fea0003800000 */
[----:B---3--:R-:W-:Y:S04]  /*5910*/  ISETP.NE.U32.AND P0, PT, R32, RZ, PT ;  /* 0x000000ff2000720c */ /* 0x008fe80003f05070 */
[----:B------:R-:W-:Y:S11]  /*5920*/  ISETP.NE.AND.EX P0, PT, R33, RZ, PT, P0 ;  /* 0x000000ff2100720c */ /* 0x000ff60003f05300 */
[----:B------:R-:W-:Y:S02]  /*5930*/  @!UPT UIADD3 URZ, UPT, UPT, URZ, URZ, URZ ;  /* 0x000000fffffff290 */ /* 0x000fe4000fffe0ff */
[----:B------:R-:W2:Y:S01]  /*5940*/  @P0 LDC.64 R6, c[0x0][0x8a8] ;  /* 0x00022a00ff060b82 */ /* 0x000ea20000000a00 */
[----:B------:R-:W-:Y:S04]  /*5950*/  @P0 IMAD R4, R34, UR36, RZ ;  /* 0x0000002422040c24 */ /* 0x000fe8000f8e02ff */
[----:B--2---:R-:W-:Y:S05]  /*5960*/  @P0 IMAD.WIDE R6, R4, 0x4, R6 ;  /* 0x0000000404060825 */ /* 0x004fea00078e0206 */
[----:B-----5:R2:W5:Y:S02]  /*5970*/  @P0 LDG.E R27, desc[UR44][R6.64] ;  /* 0x0000002c061b0981 */ /* 0x020564000c1e1900 */
[----:B--2---:R-:W4:Y:S02]  /*5980*/  @!P0 LDC R27, c[0x0][0x8a0] ;  /* 0x00022800ff1b8b82 */ /* 0x004f240000000800 */
.L_x_99:
[----:B------:R-:W2:Y:S01]  /*5990*/  LDC.64 R6, c[0x0][0xb10] ;  /* 0x0002c400ff067b82 */ /* 0x000ea20000000a00 */
[----:B------:R-:W-:Y:S01]  /*59a0*/  UISETP.NE.AND UP4, UPT, UR47, URZ, UPT ;  /* 0x000000ff2f00728c */ /* 0x000fe2000bf85270 */
[----:B-1----:R-:W-:Y:S01]  /*59b0*/  @P2 FSETP.NEU.AND P1, PT, RZ, UR38, PT ;  /* 0x00000026ff002c0b */ /* 0x002fe2000bf2d000 */
[----:B------:R-:W-:Y:S01]  /*59c0*/  UPLOP3.LUT UP0, UPT, UPT, UPT, UPT, 0x40, 0x4 ;  /* 0x000000000004789c */ /* 0x000fe20003f0e870 */
[----:B------:R-:W-:Y:S01]  /*59d0*/  @P2 LOP3.LUT P0, RZ, R40, 0xff, RZ, 0xc0, !PT ;  /* 0x000000ff28ff2812 */ /* 0x000fe2000780c0ff */
[----:B------:R-:W-:Y:S03]  /*59e0*/  ULEA UR50, UR37, UR46, 0x3 ;  /* 0x0000002e25327291 */ /* 0x000fe6000f8e18ff */
[----:B------:R-:W1:Y:S01]  /*59f0*/  LDC.64 R8, c[0x0][0xb18] ;  /* 0x0002c600ff087b82 */ /* 0x000e620000000a00 */
[----:B------:R-:W-:Y:S01]  /*5a00*/  SHF.L.U32 R10, R50, 0x1f, RZ ;  /* 0x0000001f320a7819 */ /* 0x000fe200000006ff */
[----:B------:R-:W-:Y:S01]  /*5a10*/  IMAD R28, R0, 0x100000, R3 ;  /* 0x00100000001c7824 */ /* 0x000fe200078e0203 */
[----:B------:R-:W-:Y:S01]  /*5a20*/  @P6 SHF.R.U32.HI R47, RZ, 0x10, R13 ;  /* 0x00000010ff2f6819 */ /* 0x000fe2000001160d */
[----:B------:R-:W-:Y:S01]  /*5a30*/  VIADD R53, R53, 0x1 ;  /* 0x0000000135357836 */ /* 0x000fe20000000000 */
[----:B------:R-:W-:Y:S01]  /*5a40*/  CS2R R30, SRZ ;  /* 0x00000000001e7805 */ /* 0x000fe2000001ff00 */
[----:B------:R-:W3:Y:S01]  /*5a50*/  @UP4 LDCU.64 UR4, c[0x0][0x888] ;  /* 0x00011100ff0447ac */ /* 0x000ee20008000a00 */
[----:B------:R-:W-:Y:S01]  /*5a60*/  @UP4 UPLOP3.LUT UP0, UPT, UPT, UPT, UP3, 0x80, 0x8 ;  /* 0x000000000008489c */ /* 0x000fe20003f0f030 */
[----:B------:R-:W-:Y:S01]  /*5a70*/  @P2 VOTEU.ANY UP1, P1 ;  /* 0x0000000000ff2886 */ /* 0x000fe20000820100 */
[----:B---3--:R-:W-:Y:S02]  /*5a80*/  @UP4 UISETP.NE.U32.AND UP2, UPT, UR4, URZ, UPT ;  /* 0x000000ff0400428c */ /* 0x008fe4000bf45070 */
[----:B------:R-:W-:Y:S02]  /*5a90*/  @UP4 USEL UR4, URZ, 0xffffffff, UP1 ;  /* 0xffffffffff044887 */ /* 0x000fe40008800000 */
[----:B------:R-:W-:Y:S01]  /*5aa0*/  @UP4 UISETP.NE.AND.EX UP2, UPT, UR5, URZ, UPT, UP2 ;  /* 0x000000ff0500428c */ /* 0x000fe2000bf45320 */
[----:B------:R-:W-:Y:S01]  /*5ab0*/  @P2 VOTEU.ANY UP1, P0 ;  /* 0x0000000000ff2886 */ /* 0x000fe20000020100 */
[----:B------:R-:W-:Y:S02]  /*5ac0*/  ISETP.NE.AND P0, PT, R22, 0x1, PT ;  /* 0x000000011600780c */ /* 0x000fe40003f05270 */
[----:B------:R-:W-:Y:S04]  /*5ad0*/  @UP4 USEL UR5, URZ, 0xffffffff, UP2 ;  /* 0xffffffffff054887 */ /* 0x000fe80009000000 */
[----:B------:R-:W-:Y:S04]  /*5ae0*/  @UP0 USEL UR4, UR5, UR4, !UP1 ;  /* 0x0000000405040287 */ /* 0x000fe8000c800000 */
[----:B------:R-:W-:Y:S03]  /*5af0*/  @UP4 ULOP3.LUT UR4, UR4, 0x1, URZ, 0xc0, !UPT ;  /* 0x0000000104044892 */ /* 0x000fe6000f8ec0ff */
[----:B------:R-:W3:Y:S01]  /*5b00*/  @!P0 LDC R4, c[0x0][0xb20] ;  /* 0x0002c800ff048b82 */ /* 0x000ee20000000800 */
[----:B------:R-:W-:Y:S01]  /*5b10*/  UISETP.NE.U32.OR UP0, UPT, UR4, 0x1, !UP4 ;  /* 0x000000010400788c */ /* 0x000fe2000e705470 */
[----:B--2---:R-:W-:Y:S01]  /*5b20*/  @!P0 IMAD.HI.U32 R6, R25, R6, RZ ;  /* 0x0000000619068227 */ /* 0x004fe200078e00ff */
[----:B-1----:R-:W-:Y:S05]  /*5b30*/  @!P0 ISETP.NE.AND P1, PT, R8, 0x1, PT ;  /* 0x000000010800880c */ /* 0x002fea0003f25270 */
[----:B------:R-:W1:Y:S01]  /*5b40*/  @!P0 LDC R5, c[0x0][0xb0c] ;  /* 0x0002c300ff058b82 */ /* 0x000e620000000800 */
[----:B------:R-:W-:Y:S01]  /*5b50*/  @!P0 IMAD.HI.U32 R9, R23, R9, RZ ;  /* 0x0000000917098227 */ /* 0x000fe200078e00ff */
[----:B------:R-:W-:Y:S02]  /*5b60*/  PLOP3.LUT P3, PT, PT, PT, UP0, 0x80, 0x8 ;  /* 0x000000000008781c */ /* 0x000fe40003f6f008 */
[----:B------:R-:W-:Y:S11]  /*5b70*/  @!P0 SHF.R.U32.HI R6, RZ, R7, R6 ;  /* 0x00000007ff068219 */ /* 0x000ff60000011606 */
[----:B------:R-:W-:Y:S04]  /*5b80*/  @P3 SHF.L.U32 R11, R48, 0x1f, RZ ;  /* 0x0000001f300b3819 */ /* 0x000fe800000006ff */
[----:B------:R-:W2:Y:S01]  /*5b90*/  @P3 SYNCS.PHASECHK.TRANS64.TRYWAIT P5, [UR46+0x160], R11 ;  /* 0x0001600bff0035a7 */ /* 0x000ea200080a112e */
[----:B---3--:R-:W-:Y:S02]  /*5ba0*/  @!P0 SHF.R.U32.HI R4, RZ, R4, R9 ;  /* 0x00000004ff048219 */ /* 0x008fe40000011609 */
[----:B-1----:R-:W-:Y:S02]  /*5bb0*/  @!P0 ISETP.NE.AND P2, PT, R5, 0x1, PT ;  /* 0x000000010500880c */ /* 0x002fe40003f45270 */
[----:B------:R-:W-:Y:S02]  /*5bc0*/  @!P0 SEL R7, R23, R4, !P1 ;  /* 0x0000000417078207 */ /* 0x000fe40004800000 */
[----:B------:R-:W-:Y:S02]  /*5bd0*/  @!P0 SEL R6, R25, R6, !P2 ;  /* 0x0000000619068207 */ /* 0x000fe40005000000 */
[----:B------:R-:W-:Y:S03]  /*5be0*/  PLOP3.LUT P1, PT, PT, PT, PT, 0x8, 0x80 ;  /* 0x000000000080781c */ /* 0x000fe60003f2e170 */
[----:B------:R-:W-:Y:S02]  /*5bf0*/  @!P0 IMAD.IADD R4, R7, 0x1, -R6 ;  /* 0x0000000107048824 */ /* 0x000fe400078e0a06 */
[----:B------:R-:W-:Y:S01]  /*5c00*/  @!P0 IMAD.IADD R6, R6, 0x1, -R7 ;  /* 0x0000000106068824 */ /* 0x000fe200078e0a07 */
[----:B------:R1:W3:Y:S01]  /*5c10*/  SYNCS.PHASECHK.TRANS64.TRYWAIT P4, [UR50+0x1a0], R10 ;  /* 0x0001a00aff0075a7 */ /* 0x0002e20008081132 */
[----:B------:R-:W-:Y:S02]  /*5c20*/  @!P0 IMAD R25, R4, R5, R25 ;  /* 0x0000000504198224 */ /* 0x000fe400078e0219 */
[----:B------:R-:W-:Y:S01]  /*5c30*/  @!P0 IMAD R23, R6, R8, R23 ;  /* 0x0000000806178224 */ /* 0x000fe200078e0217 */
[----:B--2---:R-:W-:Y:S01]  /*5c40*/  @P3 PLOP3.LUT P1, PT, P5, PT, PT, 0x8, 0x80 ;  /* 0x000000000080381c */ /* 0x004fe20002f2e170 */
[----:B------:R-:W-:Y:S01]  /*5c50*/  @!UPT UIADD3 URZ, UPT, UPT, URZ, URZ, URZ ;  /* 0x000000fffffff290 */ /* 0x000fe2000fffe0ff */
[----:B-1----:R-:W-:Y:S11]  /*5c60*/  BRA.U !UP0, `(.L_x_100) ;  /* 0x0000000108787547 */ /* 0x002ff6000b800000 */
[----:B------:R-:W-:Y:S02]  /*5c70*/  FSETP.NEU.AND P2, PT, RZ, UR38, PT ;  /* 0x00000026ff007c0b */ /* 0x000fe4000bf4d000 */
[----:B------:R-:W-:Y:S01]  /*5c80*/  LOP3.LUT P0, RZ, R40, 0xff, RZ, 0xc0, !PT ;  /* 0x000000ff28ff7812 */ /* 0x000fe2000780c0ff */
[----:B------:R-:W-:Y:S01]  /*5c90*/  @!UPT UIADD3 URZ, UPT, UPT, URZ, URZ, URZ ;  /* 0x000000fffffff290 */ /* 0x000fe2000fffe0ff */
[----:B------:R-:W-:Y:S11]  /*5ca0*/  @!P1 BRA `(.L_x_101) ;  /* 0x00000000000c9947 */ /* 0x000ff60003800000 */
[----:B------:R-:W-:Y:S04]  /*5cb0*/  SHF.L.U32 R3, R48, 0x1f, RZ ;  /* 0x0000001f30037819 */ /* 0x000fe800000006ff */
[----:B------:R-:W1:Y:S02]  /*5cc0*/  SYNCS.PHASECHK.TRANS64.TRYWAIT P1, [UR46+0x160], R3 ;  /* 0x00016003ff0075a7 */ /* 0x000e64000802112e */
[----:B-1----:R-:W-:Y:S05]  /*5cd0*/  @!P1 BRA `(.L_x_102) ;  /* 0x00000014009c9947 */ /* 0x002fea0003800000 */
.L_x_101:
[----:B------:R-:W-:Y:S01]  /*5ce0*/  UISETP.NE.U32.AND UP0, UPT, UR40, URZ, UPT ;  /* 0x000000ff2800728c */ /* 0x000fe2000bf05070 */
[----:B------:R-:W-:Y:S01]  /*5cf0*/  CS2R R30, SRZ ;  /* 0x00000000001e7805 */ /* 0x000fe2000001ff00 */
[----:B------:R-:W-:Y:S01]  /*5d00*/  VOTEU.ANY UP1, P2 ;  /* 0x0000000000ff7886 */ /* 0x000fe20001020100 */
[----:B------:R-:W-:Y:S01]  /*5d10*/  USEL UR4, URZ, 0xffffffff, UP1 ;  /* 0xffffffffff047887 */ /* 0x000fe20008800000 */
[----:B------:R-:W-:Y:S01]  /*5d20*/  LOP3.LUT R48, R48, 0x1, RZ, 0x3c, !PT ;  /* 0x0000000130307812 */ /* 0x000fe200078e3cff */
[----:B------:R-:W-:Y:S04]  /*5d30*/  UISETP.NE.AND.EX UP0, UPT, UR41, URZ, UPT, UP0 ;  /* 0x000000ff2900728c */ /* 0x000fe8000bf05300 */
[----:B------:R-:W-:Y:S03]  /*5d40*/  USEL UR5, URZ, 0xffffffff, UP0 ;  /* 0xffffffffff057887 */ /* 0x000fe60008000000 */
[----:B------:R-:W-:Y:S01]  /*5d50*/  VOTEU.ANY UP0, P0 ;  /* 0x0000000000ff7886 */ /* 0x000fe20000000100 */
[----:B------:R-:W-:Y:S04]  /*5d60*/  @UP3 USEL UR4, UR5, UR4, !UP0 ;  /* 0x0000000405043287 */ /* 0x000fe8000c000000 */
[----:B------:R-:W-:Y:S04]  /*5d70*/  ULOP3.LUT UR4, UR4, 0x1, URZ, 0xc0, !UPT ;  /* 0x0000000104047892 */ /* 0x000fe8000f8ec0ff */
[----:B------:R-:W-:Y:S02]  /*5d80*/  UISETP.NE.U32.AND UP0, UPT, UR4, 0x1, UPT ;  /* 0x000000010400788c */ /* 0x000fe4000bf05070 */
[----:B------:R-:W-:Y:S04]  /*5d90*/  UIADD3 UR4, UPT, UPT, UR46, 0x168, URZ ;  /* 0x000001682e047890 */ /* 0x000fe8000fffe0ff */
[----:B------:R-:W-:Y:S01]  /*5da0*/  PLOP3.LUT P0, PT, PT, PT, UP0, 0x80, 0x8 ;  /* 0x000000000008781c */ /* 0x000fe20003f0f008 */
[----:B------:R-:W-:Y:S11]  /*5db0*/  UPRMT UR4, UR39, 0x654, UR4 ;  /* 0x0000065427047896 */ /* 0x000ff60008000004 */
[----:B------:R-:W-:Y:S01]  /*5dc0*/  @!UPT UIADD3 URZ, UPT, UPT, URZ, URZ, URZ ;  /* 0x000000fffffff290 */ /* 0x000fe2000fffe0ff */
[----:B------:R2:W1:Y:S01]  /*5dd0*/  @P0 LDS.64 R30, [R45+UR46+0x280] ;  /* 0x0002802e2d1e0984 */ /* 0x0004620008000a00 */
[----:B------:R-:W-:Y:S01]  /*5de0*/  @!PT LDS RZ, [RZ] ;  /* 0x00000000fffff984 */ /* 0x000fe20000000800 */
[----:B------:R-:W-:Y:S01]  /*5df0*/  @!PT LDS RZ, [RZ] ;  /* 0x00000000fffff984 */ /* 0x000fe20000000800 */
[----:B------:R-:W-:Y:S01]  /*5e00*/  @!PT LDS RZ, [RZ] ;  /* 0x00000000fffff984 */ /* 0x000fe20000000800 */
[----:B------:R-:W-:Y:S01]  /*5e10*/  @!PT LDS RZ, [RZ] ;  /* 0x00000000fffff984 */ /* 0x000fe20000000800 */
[----:B------:R4:W-:Y:S06]  /*5e20*/  MEMBAR.ALL.CTA ;  /* 0x0000000000007992 */ /* 0x0009ec0000008000 */
[----:B----4-:R-:W4:Y:S02]  /*5e30*/  FENCE.VIEW.ASYNC.S ;  /* 0x00000000000073c6 */ /* 0x010f240000000000 */
[----:B----4-:R-:W-:Y:S01]  /*5e40*/  SYNCS.ARRIVE.TRANS64.RED.A1T0 RZ, [UR4], RZ ;  /* 0x000000ffffff79a7 */ /* 0x010fe20008100404 */
.L_x_100:
[----:B-1----:R-:W-:Y:S04]  /*5e50*/  SHF.R.U32.HI R3, RZ, 0x15, R28 ;  /* 0x00000015ff037819 */ /* 0x002fe8000001161c */
[----:B------:R-:W-:Y:S01]  /*5e60*/  LOP3.LUT P0, RZ, R3, 0x3, R46, 0x48, !PT ;  /* 0x0000000303ff7812 */ /* 0x000fe2000780482e */
[----:B------:R-:W-:Y:S01]  /*5e70*/  @!UPT UIADD3 URZ, UPT, UPT, URZ, URZ, URZ ;  /* 0x000000fffffff290 */ /* 0x000fe2000fffe0ff */
[----:B---3--:R-:W-:Y:S11]  /*5e80*/  @P4 BRA `(.L_x_103) ;  /* 0x0000000000084947 */ /* 0x008ff60003800000 */
[----:B------:R-:W1:Y:S02]  /*5e90*/  SYNCS.PHASECHK.TRANS64.TRYWAIT P1, [UR50+0x1a0], R10 ;  /* 0x0001a00aff0075a7 */ /* 0x000e640008021132 */
[----:B-1----:R-:W-:Y:S05]  /*5ea0*/  @!P1 BRA `(.L_x_104) ;  /* 0x0000001400409947 */ /* 0x002fea0003800000 */
.L_x_103:
[----:B------:R-:W-:Y:S05]  /*5eb0*/  @!P0 BRA `(.L_x_105) ;  /* 0x0000000000408947 */ /* 0x000fea0003800000 */
[----:B------:R-:W3:Y:S01]  /*5ec0*/  LDCU.64 UR8, c[0x4][0x68] ;  /* 0x01000d00ff0877ac */ /* 0x000ee20008000a00 */
[----:B------:R-:W-:Y:S01]  /*5ed0*/  MOV R15, 0x0 ;  /* 0x00000000000f7802 */ /* 0x000fe20000000f00 */
[----:B------:R-:W-:Y:S02]  /*5ee0*/  HFMA2 R12, -RZ, RZ, 0, 5.9604644775390625e-08 ;  /* 0x00000001ff0c7431 */ /* 0x000fe400000001ff */
[----:B------:R-:W-:Y:S02]  /*5ef0*/  IMAD.MOV.U32 R8, RZ, RZ, 0x192 ;  /* 0x00000192ff087424 */ /* 0x000fe400078e00ff */
[----:B------:R-:W-:Y:S01]  /*5f00*/  IMAD.MOV.U32 R13, RZ, RZ, RZ ;  /* 0x000000ffff0d7224 */ /* 0x000fe200078e00ff */
[----:B------:R-:W1:Y:S01]  /*5f10*/  LDCU.64 UR6, c[0x4][0x70] ;  /* 0x01000e00ff0677ac */ /* 0x000e620008000a00 */
[----:B------:R-:W2:Y:S01]  /*5f20*/  LDC.64 R14, c[0x4][R15] ;  /* 0x010000000f0e7b82 */ /* 0x000ea20000000a00 */
[----:B------:R-:W4:Y:S01]  /*5f30*/  LDCU.64 UR4, c[0x4][0x8] ;  /* 0x01000100ff0477ac */ /* 0x000f220008000a00 */
[----:B---3--:R-:W-:Y:S01]  /*5f40*/  MOV R5, UR9 ;  /* 0x0000000900057c02 */ /* 0x008fe20008000f00 */
[----:B------:R-:W-:Y:S01]  /*5f50*/  IMAD.U32 R4, RZ, RZ, UR8 ;  /* 0x00000008ff047e24 */ /* 0x000fe2000f8e00ff */
[----:B-1----:R-:W-:Y:S01]  /*5f60*/  MOV R7, UR7 ;  /* 0x0000000700077c02 */ /* 0x002fe20008000f00 */
[----:B------:R-:W-:Y:S01]  /*5f70*/  IMAD.U32 R6, RZ, RZ, UR6 ;  /* 0x00000006ff067e24 */ /* 0x000fe2000f8e00ff */
[----:B----4-:R-:W-:Y:S01]  /*5f80*/  MOV R11, UR5 ;  /* 0x00000005000b7c02 */ /* 0x010fe20008000f00 */
[----:B------:R-:W-:Y:S02]  /*5f90*/  IMAD.U32 R10, RZ, RZ, UR4 ;  /* 0x00000004ff0a7e24 */ /* 0x000fe4000f8e00ff */
[----:B------:R-:W-:Y:S07]  /*5fa0*/  LEPC R20, `(.L_x_105) ;  /* 0x000000001014794e */ /* 0x000fee0000000000 */
[----:B--2--5:R-:W-:Y:S05]  /*5fb0*/  CALL.ABS.NOINC R14 ;  /* 0x000000000e007343 */ /* 0x024fea0003c00000 */
.L_x_105:
[----:B------:R-:W-:Y:S01]  /*5fc0*/  ISETP.NE.AND P0, PT, R51, RZ, PT ;  /* 0x000000ff3300720c */ /* 0x000fe20003f05270 */
[----:B------:R-:W-:Y:S05]  /*5fd0*/  WARPSYNC.ALL ;  /* 0x0000000000007948 */ /* 0x000fea0003800000 */
[----:B------:R-:W-:Y:S01]  /*5fe0*/  R2UR UR4, R28 ;  /* 0x000000001c0472ca */ /* 0x000fe200000e0000 */
[----:B------:R-:W-:Y:S01]  /*5ff0*/  UIADD3 UR5, UPT, UPT, UR50, 0x1c0, URZ ;  /* 0x000001c032057890 */ /* 0x000fe2000fffe0ff */
[-C--:B------:R-:W-:Y:S01]  /*6000*/  F2FP.F16.E4M3.UNPACK_B R0, R30.reuse ;  /* 0x0000001eff00723e */ /* 0x080fe200020006ff */
[----:B------:R-:W-:Y:S01]  /*6010*/  UIADD3 UR8, UPT, UPT, UR37, 0x1, URZ ;  /* 0x0000000125087890 */ /* 0x000fe2000fffe0ff */
[----:B------:R-:W-:Y:S01]  /*6020*/  F2FP.F16.E4M3.UNPACK_B R30, R30.H1 ;  /* 0x0000001eff1e723e */ /* 0x000fe200030006ff */
[----:B------:R-:W-:Y:S01]  /*6030*/  UPRMT UR5, UR39, 0x654, UR5 ;  /* 0x0000065427057896 */ /* 0x000fe20008000005 */
[-C--:B------:R-:W-:Y:S01]  /*6040*/  F2FP.F16.E4M3.UNPACK_B R14, R31.reuse ;  /* 0x0000001fff0e723e */ /* 0x080fe200020006ff */
[----:B-1----:R-:W-:Y:S01]  /*6050*/  HADD2.F32 R3, -RZ, R0.H0_H0 ;  /* 0x20000000ff037230 */ /* 0x002fe20000004100 */
[----:B------:R-:W-:Y:S01]  /*6060*/  F2FP.F16.E4M3.UNPACK_B R31, R31.H1 ;  /* 0x0000001fff1f723e */ /* 0x000fe200030006ff */
[--C-:B------:R-:W-:Y:S01]  /*6070*/  HADD2.F32 R13, -RZ, R30.reuse.H0_H0 ;  /* 0x2000001eff0d7230 */ /* 0x100fe20000004100 */
[----:B------:R-:W-:Y:S01]  /*6080*/  BSSY.RECONVERGENT B0, `(.L_x_106) ;  /* 0x0000033000007945 */ /* 0x000fe20003800200 */
[----:B------:R-:W-:Y:S02]  /*6090*/  HADD2.F32 R12, -RZ, R30.H1_H1 ;  /* 0x3000001eff0c7230 */ /* 0x000fe40000004100 */
[----:B------:R-:W-:Y:S01]  /*60a0*/  LDTM.16dp32bit_t0_t15.x8 R4, tmem[UR4] ;  /* 0x00000004000479ee */ /* 0x000fe20008980000 */
[----:B------:R-:W1:Y:S01]  /*60b0*/  LDTM.16dp32bit_t16_t31.x8 R4, tmem[UR4+0x8] ;  /* 0x00000804000479ee */ /* 0x000e6200089a0000 */
[----:B------:R-:W-:Y:S01]  /*60c0*/  HADD2.F32 R0, -RZ, R0.H1_H1 ;  /* 0x30000000ff007230 */ /* 0x000fe20000004100 */
[----:B------:R-:W-:Y:S01]  /*60d0*/  NOP ;  /* 0x0000000000007918 */ /* 0x000fe20000000000 */
[--C-:B------:R-:W-:Y:S01]  /*60e0*/  HADD2.F32 R15, -RZ, R14.reuse.H0_H0 ;  /* 0x2000000eff0f7230 */ /* 0x100fe20000004100 */
[----:B-1----:R-:W-:Y:S01]  /*60f0*/  SYNCS.ARRIVE.TRANS64.RED.A1T0 RZ, [UR5], RZ ;  /* 0x000000ffffff79a7 */ /* 0x002fe20008100405 */
[----:B------:R-:W-:Y:S02]  /*6100*/  HADD2.F32 R14, -RZ, R14.H1_H1 ;  /* 0x3000000eff0e7230 */ /* 0x000fe40000004100 */
[--C-:B------:R-:W-:Y:S02]  /*6110*/  HADD2.F32 R21, -RZ, R31.reuse.H0_H0 ;  /* 0x2000001fff157230 */ /* 0x100fe40000004100 */
[----:B------:R-:W-:Y:S02]  /*6120*/  HADD2.F32 R20, -RZ, R31.H1_H1 ;  /* 0x3000001fff147230 */ /* 0x000fe40000004100 */
[C---:B----45:R-:W-:Y:S01]  /*6130*/  FMUL R4, R27.reuse, R4 ;  /* 0x000000041b047220 */ /* 0x070fe20000400000 */
[C---:B------:R-:W-:Y:S01]  /*6140*/  FMUL R5, R27.reuse, R5 ;  /* 0x000000051b057220 */ /* 0x040fe20000400000 */
[C---:B------:R-:W-:Y:S01]  /*6150*/  FMUL R6, R27.reuse, R6 ;  /* 0x000000061b067220 */ /* 0x040fe20000400000 */
[----:B------:R-:W-:Y:S01]  /*6160*/  FMUL R7, R27, R7 ;  /* 0x000000071b077220 */ /* 0x000fe20000400000 */
[----:B------:R-:W-:Y:S01]  /*6170*/  FFMA R4, R3, UR38, R4 ;  /* 0x0000002603047c23 */ /* 0x000fe20008000004 */
[C---:B------:R-:W-:Y:S01]  /*6180*/  FMUL R8, R27.reuse, R8 ;  /* 0x000000081b087220 */ /* 0x040fe20000400000 */
[----:B------:R-:W-:Y:S01]  /*6190*/  FFMA R5, R0, UR38, R5 ;  /* 0x0000002600057c23 */ /* 0x000fe20008000005 */
[----:B------:R-:W-:Y:S01]  /*61a0*/  FMUL R9, R27, R9 ;  /* 0x000000091b097220 */ /* 0x000fe20000400000 */
[----:B------:R-:W-:Y:S01]  /*61b0*/  FFMA R6, R13, UR38, R6 ;  /* 0x000000260d067c23 */ /* 0x000fe20008000006 */
[C---:B------:R-:W-:Y:S01]  /*61c0*/  FMUL R10, R27.reuse, R10 ;  /* 0x0000000a1b0a7220 */ /* 0x040fe20000400000 */
[----:B------:R-:W-:Y:S01]  /*61d0*/  FFMA R7, R12, UR38, R7 ;  /* 0x000000260c077c23 */ /* 0x000fe20008000007 */
[----:B------:R-:W-:Y:S01]  /*61e0*/  FMUL R11, R27, R11 ;  /* 0x0000000b1b0b7220 */ /* 0x000fe20000400000 */
[----:B------:R-:W-:Y:S01]  /*61f0*/  FFMA R8, R15, UR38, R8 ;  /* 0x000000260f087c23 */ /* 0x000fe20008000008 */
[----:B------:R-:W-:Y:S01]  /*6200*/  FFMA R9, R14, UR38, R9 ;  /* 0x000000260e097c23 */ /* 0x000fe20008000009 */
[----:B------:R-:W-:Y:S01]  /*6210*/  FFMA R10, R21, UR38, R10 ;  /* 0x00000026150a7c23 */ /* 0x000fe2000800000a */
[----:B------:R-:W-:Y:S01]  /*6220*/  FFMA R11, R20, UR38, R11 ;  /* 0x00000026140b7c23 */ /* 0x000fe2000800000b */
[----:B------:R-:W-:Y:S04]  /*6230*/  F2FP.SATFINITE.E4M3.F32.PACK_AB_MERGE_C R28, R7, R6, RZ ;  /* 0x00000006071c723e */ /* 0x000fe800048070ff */
[----:B------:R-:W-:Y:S02]  /*6240*/  F2FP.SATFINITE.E4M3.F32.PACK_AB_MERGE_C R3, R11, R10, RZ ;  /* 0x0000000a0b03723e */ /* 0x000fe400048070ff */
[----:B------:R-:W-:Y:S02]  /*6250*/  F2FP.SATFINITE.E4M3.F32.PACK_AB_MERGE_C R12, R5, R4, R28 ;  /* 0x00000004050c723e */ /* 0x000fe4000480701c */
[----:B------:R-:W-:Y:S05]  /*6260*/  F2FP.SATFINITE.E4M3.F32.PACK_AB_MERGE_C R13, R9, R8, R3 ;  /* 0x00000008090d723e */ /* 0x000fea0004807003 */
[----:B------:R1:W-:Y:S01]  /*6270*/  STS.64 [R45+UR46+0x680], R12 ;  /* 0x0006800c2d007988 */ /* 0x0003e20008000a2e */
[----:B------:R-:W-:Y:S01]  /*6280*/  @!PT LDS RZ, [RZ] ;  /* 0x00000000fffff984 */ /* 0x000fe20000000800 */
[----:B------:R-:W-:Y:S01]  /*6290*/  @!PT LDS RZ, [RZ] ;  /* 0x00000000fffff984 */ /* 0x000fe20000000800 */
[----:B------:R-:W-:Y:S01]  /*62a0*/  @!PT LDS RZ, [RZ] ;  /* 0x00000000fffff984 */ /* 0x000fe20000000800 */
[----:B------:R-:W-:Y:S01]  /*62b0*/  @!PT LDS RZ, [RZ] ;  /* 0x00000000fffff984 */ /* 0x000fe20000000800 */
[----:B------:R3:W-:Y:S06]  /*62c0*/  MEMBAR.ALL.CTA ;  /* 0x0000000000007992 */ /* 0x0007ec0000008000 */
[----:B---3--:R-:W3:Y:S02]  /*62d0*/  FENCE.VIEW.ASYNC.S ;  /* 0x00000000000073c6 */ /* 0x008ee40000000000 */
[----:B---3--:R-:W-:Y:S06]  /*62e0*/  BAR.SYNC.DEFER_BLOCKING 0x1, 0x80 ;  /* 0x0042000000007b1d */ /* 0x008fec0000010000 */
[----:B------:R-:W-:Y:S05]  /*62f0*/  @P0 BRA `(.L_x_107) ;  /* 0x00000000002c0947 */ /* 0x000fea0003800000 */
[----:B------:R-:W-:Y:S01]  /*6300*/  R2UR UR10, R39 ;  /* 0x00000000270a72ca */ /* 0x000fe200000e0000 */
[----:B------:R-:W-:Y:S01]  /*6310*/  UIADD3 UR12, UP0, UPT, UR48, 0x680, URZ ;  /* 0x00000680300c7890 */ /* 0x000fe2000ff1e0ff */
[----:B------:R-:W-:Y:S01]  /*6320*/  R2UR UR9, R41 ;  /* 0x00000000290972ca */ /* 0x000fe200000e0000 */
[----:B------:R-:W-:Y:S02]  /*6330*/  UIADD3 UR4, UPT, UPT, UR46, 0x680, URZ ;  /* 0x000006802e047890 */ /* 0x000fe4000fffe0ff */
[----:B------:R-:W-:Y:S01]  /*6340*/  UIADD3.X UR13, UPT, UPT, URZ, UR49, URZ, UP0, !UPT ;  /* 0x00000031ff0d7290 */ /* 0x000fe200087fe4ff */
[----:B------:R-:W-:Y:S07]  /*6350*/  UMOV UR7, UR36 ;  /* 0x0000002400077c82 */ /* 0x000fee0008000000 */
[----:B------:R-:W-:Y:S02]  /*6360*/  USHF.L.U32 UR5, UR10, 0x4, URZ ;  /* 0x000000040a057899 */ /* 0x000fe400080006ff */
[----:B------:R-:W-:Y:S09]  /*6370*/  USHF.L.U32 UR6, UR9, 0x6, URZ ;  /* 0x0000000609067899 */ /* 0x000ff200080006ff */
[----:B------:R3:W-:Y:S01]  /*6380*/  UTMASTG.3D [UR4], [UR12] ;  /* 0x000000040c0073b5 */ /* 0x0007e20008010000 */
[----:B------:R0:W-:Y:S01]  /*6390*/  UTMACMDFLUSH ;  /* 0x00000000000079b7 */ /* 0x0001e20000000000 */
[----:B---3--:R-:W-:Y:S04]  /*63a0*/  DEPBAR.LE SB0, 0x0 ;  /* 0x000080000000791a */ /* 0x008fe80000000000 */
.L_x_107:
[----:B------:R-:W-:Y:S05]  /*63b0*/  BSYNC.RECONVERGENT B0 ;  /* 0x0000000000007941 */ /* 0x000fea0003800200 */
.L_x_106:
[----:B------:R-:W-:Y:S01]  /*63c0*/  BAR.SYNC.DEFER_BLOCKING 0x1, 0x80 ;  /* 0x0042000000007b1d */ /* 0x000fe20000010000 */
[----:B------:R-:W-:Y:S01]  /*63d0*/  ISETP.NE.AND P1, PT, R52, RZ, PT ;  /* 0x000000ff3400720c */ /* 0x000fe20003f25270 */
[----:B------:R-:W-:Y:S01]  /*63e0*/  UISETP.NE.AND UP0, UPT, UR8, 0x4, UPT ;  /* 0x000000040800788c */ /* 0x000fe2000bf05270 */
[----:B------:R-:W-:Y:S01]  /*63f0*/  ISETP.NE.AND P0, PT, R53, 0x2, PT ;  /* 0x000000023500780c */ /* 0x000fe20003f05270 */
[----:B------:R-:W-:Y:S02]  /*6400*/  IMAD.IADD R39, R23, 0x1, R29 ;  /* 0x0000000117277824 */ /* 0x000fe400078e021d */
[----:B------:R-:W-:Y:S01]  /*6410*/  USEL UR4, URZ, 0x1, UP0 ;  /* 0x00000001ff047887 */ /* 0x000fe20008000000 */
[----:B------:R-:W-:Y:S01]  /*6420*/  SEL R0, RZ, 0x1, P0 ;  /* 0x00000001ff007807 */ /* 0x000fe20000000000 */
[----:B------:R-:W-:Y:S01]  /*6430*/  USEL UR37, UR8, URZ, UP0 ;  /* 0x000000ff08257287 */ /* 0x000fe20008000000 */
[----:B------:R-:W-:Y:S01]  /*6440*/  SEL R53, R53, RZ, P0 ;  /* 0x000000ff35357207 */ /* 0x000fe20000000000 */
[----:B------:R-:W-:Y:S01]  /*6450*/  IMAD.IADD R41, R25, 0x1, R38 ;  /* 0x0000000119297824 */ /* 0x000fe200078e0226 */
[----:B------:R-:W-:Y:S02]  /*6460*/  LOP3.LUT R49, R49, R0, RZ, 0x3c, !PT ;  /* 0x0000000031317212 */ /* 0x000fe400078e3cff */
[----:B------:R-:W-:Y:S02]  /*6470*/  LOP3.LUT R50, R50, UR4, RZ, 0x3c, !PT ;  /* 0x0000000432327c12 */ /* 0x000fe4000f8e3cff */
[----:B------:R-:W-:Y:S01]  /*6480*/  @P1 R2UR UR36, R47 ;  /* 0x000000002f2412ca */ /* 0x000fe200000e0000 */
[----:B------:R-:W-:Y:S03]  /*6490*/  @!UPT UIADD3 URZ, UPT, UPT, URZ, URZ, URZ ;  /* 0x000000fffffff290 */ /* 0x000fe6000fffe0ff */
[----:B------:R-:W-:Y:S11]  /*64a0*/  @P1 BRA `(.L_x_108) ;  /* 0xffffffec00ac1947 */ /* 0x000ff6000383ffff */
[----:B------:R-:W-:Y:S05]  /*64b0*/  EXIT ;  /* 0x000000000000794d */ /* 0x000fea0003800000 */
.L_x_20:
[----:B----4-:R4:W1:Y:S02]  /*64c0*/  SYNCS.PHASECHK.TRANS64.TRYWAIT P0, [R4+URZ+0x1f0], R5 ;  /* 0x0001f005040075a7 */ /* 0x01086400080011ff */
[----:B-1----:R-:W-:Y:S05]  /*64d0*/  @!P0 NANOSLEEP.SYNCS 0x989680 ;  /* 0x009896800000895d */ /* 0x002fea0003900000 */
[----:B------:R-:W1:Y:S02]  /*64e0*/  @!P0 SYNCS.PHASECHK.TRANS64 P0, [R4+URZ+0x1f0], R5 ;  /* 0x0001f005040085a7 */ /* 0x000e6400080010ff */
[----:B-1----:R-:W-:Y:S05]  /*64f0*/  @!P0 BRA `(.L_x_20) ;  /* 0xfffffffc00f08947 */ /* 0x002fea000383ffff */
[----:B------:R-:W-:Y:S05]  /*6500*/  BRA `(.L_x_109) ;  /* 0xffffffb000b47947 */ /* 0x000fea000383ffff */
.L_x_23:
[----:B-1----:R-:W-:-:S07]  /*6510*/  MOV R4, UR33 ;  /* 0x0000002100047c02 */ /* 0x002fce0008000f00 */
.L_x_110:
[----:B-1----:R1:W4:Y:S02]  /*6520*/  SYNCS.PHASECHK.TRANS64.TRYWAIT P0, [R4+URZ+0xb0], R7 ;  /* 0x0000b007040075a7 */ /* 0x00232400080011ff */
[----:B----4-:R-:W-:Y:S05]  /*6530*/  @!P0 NANOSLEEP.SYNCS 0x989680 ;  /* 0x009896800000895d */ /* 0x010fea0003900000 */
[----:B------:R-:W4:Y:S02]  /*6540*/  @!P0 SYNCS.PHASECHK.TRANS64 P0, [R4+URZ+0xb0], R7 ;  /* 0x0000b007040085a7 */ /* 0x000f2400080010ff */
[----:B----4-:R-:W-:Y:S05]  /*6550*/  @!P0 BRA `(.L_x_110) ;  /* 0xfffffffc00f08947 */ /* 0x010fea000383ffff */
[----:B------:R-:W-:Y:S05]  /*6560*/  BRA `(.L_x_22) ;  /* 0xffffffb400047947 */ /* 0x000fea000383ffff */
.L_x_29:
[----:B-1----:R-:W-:-:S07]  /*6570*/  MOV R4, UR17 ;  /* 0x0000001100047c02 */ /* 0x002fce0008000f00 */
.L_x_111:
[----:B-1----:R1:W4:Y:S02]  /*6580*/  SYNCS.PHASECHK.TRANS64.TRYWAIT P0, [R4+URZ+0xb0], R7 ;  /* 0x0000b007040075a7 */ /* 0x00232400080011ff */
[----:B----4-:R-:W-:Y:S05]  /*6590*/  @!P0 NANOSLEEP.SYNCS 0x989680 ;  /* 0x009896800000895d */ /* 0x010fea0003900000 */
[----:B------:R-:W4:Y:S02]  /*65a0*/  @!P0 SYNCS.PHASECHK.TRANS64 P0, [R4+URZ+0xb0], R7 ;  /* 0x0000b007040085a7 */ /* 0x000f2400080010ff */
[----:B----4-:R-:W-:Y:S05]  /*65b0*/  @!P0 BRA `(.L_x_111) ;  /* 0xfffffffc00f08947 */ /* 0x010fea000383ffff */
[----:B------:R-:W-:Y:S05]  /*65c0*/  BRA `(.L_x_28) ;  /* 0xffffffb400ac7947 */ /* 0x000fea000383ffff */
.L_x_33:
[----:B-1----:R1:W4:Y:S02]  /*65d0*/  SYNCS.PHASECHK.TRANS64.TRYWAIT P0, [R8+URZ+0x180], R5 ;  /* 0x00018005080075a7 */ /* 0x00232400080011ff */
[----:B----4-:R-:W-:Y:S05]  /*65e0*/  @!P0 NANOSLEEP.SYNCS 0x989680 ;  /* 0x009896800000895d */ /* 0x010fea0003900000 */
[----:B------:R-:W4:Y:S02]  /*65f0*/  @!P0 SYNCS.PHASECHK.TRANS64 P0, [R8+URZ+0x180], R5 ;  /* 0x00018005080085a7 */ /* 0x000f2400080010ff */
[----:B----4-:R-:W-:Y:S05]  /*6600*/  @!P0 BRA `(.L_x_33) ;  /* 0xfffffffc00f08947 */ /* 0x010fea000383ffff */
[----:B------:R-:W-:Y:S05]  /*6610*/  BRA `(.L_x_112) ;  /* 0xffffffb8003c7947 */ /* 0x000fea000383ffff */
.L_x_37:
[----:B------:R-:W-:-:S07]  /*6620*/  MOV R0, UR5 ;  /* 0x0000000500007c02 */ /* 0x000fce0008000f00 */
.L_x_113:
[----:B-1----:R1:W2:Y:S02]  /*6630*/  SYNCS.PHASECHK.TRANS64.TRYWAIT P0, [R0+URZ], R3 ;  /* 0x00000003000075a7 */ /* 0x0022a400080011ff */
[----:B--2---:R-:W-:Y:S05]  /*6640*/  @!P0 NANOSLEEP.SYNCS 0x989680 ;  /* 0x009896800000895d */ /* 0x004fea0003900000 */
[----:B------:R-:W2:Y:S02]  /*6650*/  @!P0 SYNCS.PHASECHK.TRANS64 P0, [R0+URZ], R3 ;  /* 0x00000003000085a7 */ /* 0x000ea400080010ff */
[----:B--2---:R-:W-:Y:S05]  /*6660*/  @!P0 BRA `(.L_x_113) ;  /* 0xfffffffc00f08947 */ /* 0x004fea000383ffff */
[----:B------:R-:W-:Y:S05]  /*6670*/  BRA `(.L_x_114) ;  /* 0xffffffbc00ac7947 */ /* 0x000fea000383ffff */
.L_x_38:
[----:B------:R-:W-:-:S07]  /*6680*/  MOV R0, UR5 ;  /* 0x0000000500007c02 */ /* 0x000fce0008000f00 */
.L_x_115:
[----:B-1----:R1:W2:Y:S02]  /*6690*/  SYNCS.PHASECHK.TRANS64.TRYWAIT P0, [R0+URZ], R3 ;  /* 0x00000003000075a7 */ /* 0x0022a400080011ff */
[----:B--2---:R-:W-:Y:S05]  /*66a0*/  @!P0 NANOSLEEP.SYNCS 0x989680 ;  /* 0x009896800000895d */ /* 0x004fea0003900000 */
[----:B------:R-:W2:Y:S02]  /*66b0*/  @!P0 SYNCS.PHASECHK.TRANS64 P0, [R0+URZ], R3 ;  /* 0x00000003000085a7 */ /* 0x000ea400080010ff */
[----:B--2---:R-:W-:Y:S05]  /*66c0*/  @!P0 BRA `(.L_x_115) ;  /* 0xfffffffc00f08947 */ /* 0x004fea000383ffff */
[----:B------:R-:W-:Y:S05]  /*66d0*/  BRA `(.L_x_116) ;  /* 0xffffffbc00b87947 */ /* 0x000fea000383ffff */
.L_x_39:
[----:B------:R-:W-:-:S07]  /*66e0*/  MOV R0, UR5 ;  /* 0x0000000500007c02 */ /* 0x000fce0008000f00 */
.L_x_117:
[----:B-1----:R1:W2:Y:S02]  /*66f0*/  SYNCS.PHASECHK.TRANS64.TRYWAIT P0, [R0+URZ], R3 ;  /* 0x00000003000075a7 */ /* 0x0022a400080011ff */
[----:B--2---:R-:W-:Y:S05]  /*6700*/  @!P0 NANOSLEEP.SYNCS 0x989680 ;  /* 0x009896800000895d */ /* 0x004fea0003900000 */
[----:B------:R-:W2:Y:S02]  /*6710*/  @!P0 SYNCS.PHASECHK.TRANS64 P0, [R0+URZ], R3 ;  /* 0x00000003000085a7 */ /* 0x000ea400080010ff */
[----:B--2---:R-:W-:Y:S05]  /*6720*/  @!P0 BRA `(.L_x_117) ;  /* 0xfffffffc00f08947 */ /* 0x004fea000383ffff */
[----:B------:R-:W-:Y:S05]  /*6730*/  BRA `(.L_x_118) ;  /* 0xffffffbc00c47947 */ /* 0x000fea000383ffff */
.L_x_40:
[----:B------:R-:W-:-:S07]  /*6740*/  MOV R0, UR5 ;  /* 0x0000000500007c02 */ /* 0x000fce0008000f00 */
.L_x_119:
[----:B-1----:R1:W2:Y:S02]  /*6750*/  SYNCS.PHASECHK.TRANS64.TRYWAIT P0, [R0+URZ], R3 ;  /* 0x00000003000075a7 */ /* 0x0022a400080011ff */
[----:B--2---:R-:W-:Y:S05]  /*6760*/  @!P0 NANOSLEEP.SYNCS 0x989680 ;  /* 0x009896800000895d */ /* 0x004fea0003900000 */
[----:B------:R-:W2:Y:S02]  /*6770*/  @!P0 SYNCS.PHASECHK.TRANS64 P0, [R0+URZ], R3 ;  /* 0x00000003000085a7 */ /* 0x000ea400080010ff */
[----:B--2---:R-:W-:Y:S05]  /*6780*/  @!P0 BRA `(.L_x_119) ;  /* 0xfffffffc00f08947 */ /* 0x004fea000383ffff */
[----:B------:R-:W-:Y:S05]  /*6790*/  BRA `(.L_x_120) ;  /* 0xffffffbc00d07947 */ /* 0x000fea000383ffff */
.L_x_41:
[----:B------:R-:W-:-:S07]  /*67a0*/  MOV R0, UR5 ;  /* 0x0000000500007c02 */ /* 0x000fce0008000f00 */
.L_x_121:
[----:B-1----:R1:W2:Y:S02]  /*67b0*/  SYNCS.PHASECHK.TRANS64.TRYWAIT P0, [R0+URZ], R3 ;  /* 0x00000003000075a7 */ /* 0x0022a400080011ff */
[----:B--2---:R-:W-:Y:S05]  /*67c0*/  @!P0 NANOSLEEP.SYNCS 0x989680 ;  /* 0x009896800000895d */ /* 0x004fea0003900000 */
[----:B------:R-:W2:Y:S02]  /*67d0*/  @!P0 SYNCS.PHASECHK.TRANS64 P0, [R0+URZ], R3 ;  /* 0x00000003000085a7 */ /* 0x000ea400080010ff */
[----:B--2---:R-:W-:Y:S05]  /*67e0*/  @!P0 BRA `(.L_x_121) ;  /* 0xfffffffc00f08947 */ /* 0x004fea000383ffff */
[----:B------:R-:W-:Y:S05]  /*67f0*/  BRA `(.L_x_122) ;  /* 0xffffffbc00dc7947 */ /* 0x000fea000383ffff */
.L_x_42:
[----:B------:R-:W-:-:S07]  /*6800*/  MOV R0, UR5 ;  /* 0x0000000500007c02 */ /* 0x000fce0008000f00 */
.L_x_123:
[----:B-1----:R1:W2:Y:S02]  /*6810*/  SYNCS.PHASECHK.TRANS64.TRYWAIT P0, [R0+URZ], R3 ;  /* 0x00000003000075a7 */ /* 0x0022a400080011ff */
[----:B--2---:R-:W-:Y:S05]  /*6820*/  @!P0 NANOSLEEP.SYNCS 0x989680 ;  /* 0x009896800000895d */ /* 0x004fea0003900000 */
[----:B------:R-:W2:Y:S02]  /*6830*/  @!P0 SYNCS.PHASECHK.TRANS64 P0, [R0+URZ], R3 ;  /* 0x00000003000085a7 */ /* 0x000ea400080010ff */
[----:B--2---:R-:W-:Y:S05]  /*6840*/  @!P0 BRA `(.L_x_123) ;  /* 0xfffffffc00f08947 */ /* 0x004fea000383ffff */
[----:B------:R-:W-:Y:S05]  /*6850*/  BRA `(.L_x_124) ;  /* 0xffffffbc00e87947 */ /* 0x000fea000383ffff */
.L_x_43:
[----:B------:R-:W-:-:S07]  /*6860*/  MOV R0, UR5 ;  /* 0x0000000500007c02 */ /* 0x000fce0008000f00 */
.L_x_125:
[----:B-1----:R1:W2:Y:S02]  /*6870*/  SYNCS.PHASECHK.TRANS64.TRYWAIT P0, [R0+URZ], R3 ;  /* 0x00000003000075a7 */ /* 0x0022a400080011ff */
[----:B--2---:R-:W-:Y:S05]  /*6880*/  @!P0 NANOSLEEP.SYNCS 0x989680 ;  /* 0x009896800000895d */ /* 0x004fea0003900000 */
[----:B------:R-:W2:Y:S02]  /*6890*/  @!P0 SYNCS.PHASECHK.TRANS64 P0, [R0+URZ], R3 ;  /* 0x00000003000085a7 */ /* 0x000ea400080010ff */
[----:B--2---:R-:W-:Y:S05]  /*68a0*/  @!P0 BRA `(.L_x_125) ;  /* 0xfffffffc00f08947 */ /* 0x004fea000383ffff */
[----:B------:R-:W-:Y:S05]  /*68b0*/  BRA `(.L_x_126) ;  /* 0xffffffbc00f47947 */ /* 0x000fea000383ffff */
.L_x_44:
[----:B------:R-:W-:-:S07]  /*68c0*/  MOV R0, UR5 ;  /* 0x0000000500007c02 */ /* 0x000fce0008000f00 */
.L_x_127:
[----:B-1----:R1:W2:Y:S02]  /*68d0*/  SYNCS.PHASECHK.TRANS64.TRYWAIT P0, [R0+URZ], R3 ;  /* 0x00000003000075a7 */ /* 0x0022a400080011ff */
[----:B--2---:R-:W-:Y:S05]  /*68e0*/  @!P0 NANOSLEEP.SYNCS 0x989680 ;  /* 0x009896800000895d */ /* 0x004fea0003900000 */
[----:B------:R-:W2:Y:S02]  /*68f0*/  @!P0 SYNCS.PHASECHK.TRANS64 P0, [R0+URZ], R3 ;  /* 0x00000003000085a7 */ /* 0x000ea400080010ff */
[----:B--2---:R-:W-:Y:S05]  /*6900*/  @!P0 BRA `(.L_x_127) ;  /* 0xfffffffc00f08947 */ /* 0x004fea000383ffff */
[----:B------:R-:W-:Y:S05]  /*6910*/  BRA `(.L_x_128) ;  /* 0xffffffc000007947 */ /* 0x000fea000383ffff */
.L_x_45:
[----:B------:R-:W-:-:S07]  /*6920*/  MOV R0, UR5 ;  /* 0x0000000500007c02 */ /* 0x000fce0008000f00 */
.L_x_129:
[----:B-1----:R1:W2:Y:S02]  /*6930*/  SYNCS.PHASECHK.TRANS64.TRYWAIT P0, [R0+URZ], R3 ;  /* 0x00000003000075a7 */ /* 0x0022a400080011ff */
[----:B--2---:R-:W-:Y:S05]  /*6940*/  @!P0 NANOSLEEP.SYNCS 0x989680 ;  /* 0x009896800000895d */ /* 0x004fea0003900000 */
[----:B------:R-:W2:Y:S02]  /*6950*/  @!P0 SYNCS.PHASECHK.TRANS64 P0, [R0+URZ], R3 ;  /* 0x00000003000085a7 */ /* 0x000ea400080010ff */
[----:B--2---:R-:W-:Y:S05]  /*6960*/  @!P0 BRA `(.L_x_129) ;  /* 0xfffffffc00f08947 */ /* 0x004fea000383ffff */
[----:B------:R-:W-:Y:S05]  /*6970*/  BRA `(.L_x_130) ;  /* 0xffffffc0000c7947 */ /* 0x000fea000383ffff */
.L_x_46:
[----:B------:R-:W-:-:S07]  /*6980*/  MOV R0, UR5 ;  /* 0x0000000500007c02 */ /* 0x000fce0008000f00 */
.L_x_131:
[----:B-1----:R1:W2:Y:S02]  /*6990*/  SYNCS.PHASECHK.TRANS64.TRYWAIT P0, [R0+URZ], R3 ;  /* 0x00000003000075a7 */ /* 0x0022a400080011ff */
[----:B--2---:R-:W-:Y:S05]  /*69a0*/  @!P0 NANOSLEEP.SYNCS 0x989680 ;  /* 0x009896800000895d */ /* 0x004fea0003900000 */
[----:B------:R-:W2:Y:S02]  /*69b0*/  @!P0 SYNCS.PHASECHK.TRANS64 P0, [R0+URZ], R3 ;  /* 0x00000003000085a7 */ /* 0x000ea400080010ff */
[----:B--2---:R-:W-:Y:S05]  /*69c0*/  @!P0 BRA `(.L_x_131) ;  /* 0xfffffffc00f08947 */ /* 0x004fea000383ffff */
[----:B------:R-:W-:Y:S05]  /*69d0*/  BRA `(.L_x_132) ;  /* 0xffffffc000187947 */ /* 0x000fea000383ffff */
.L_x_47:
[----:B------:R-:W-:-:S07]  /*69e0*/  MOV R0, UR5 ;  /* 0x0000000500007c02 */ /* 0x000fce0008000f00 */
.L_x_133:
[----:B-1----:R1:W2:Y:S02]  /*69f0*/  SYNCS.PHASECHK.TRANS64.TRYWAIT P0, [R0+URZ], R3 ;  /* 0x00000003000075a7 */ /* 0x0022a400080011ff */
[----:B--2---:R-:W-:Y:S05]  /*6a00*/  @!P0 NANOSLEEP.SYNCS 0x989680 ;  /* 0x009896800000895d */ /* 0x004fea0003900000 */
[----:B------:R-:W2:Y:S02]  /*6a10*/  @!P0 SYNCS.PHASECHK.TRANS64 P0, [R0+URZ], R3 ;  /* 0x00000003000085a7 */ /* 0x000ea400080010ff */
[----:B--2---:R-:W-:Y:S05]  /*6a20*/  @!P0 BRA `(.L_x_133) ;  /* 0xfffffffc00f08947 */ /* 0x004fea000383ffff */
[----:B------:R-:W-:Y:S05]  /*6a30*/  BRA `(.L_x_134) ;  /* 0xffffffc000247947 */ /* 0x000fea000383ffff */
.L_x_48:
[----:B------:R-:W-:-:S07]  /*6a40*/  MOV R0, UR5 ;  /* 0x0000000500007c02 */ /* 0x000fce0008000f00 */
.L_x_135:
[----:B-1----:R1:W2:Y:S02]  /*6a50*/  SYNCS.PHASECHK.TRANS64.TRYWAIT P0, [R0+URZ], R3 ;  /* 0x00000003000075a7 */ /* 0x0022a400080011ff */
[----:B--2---:R-:W-:Y:S05]  /*6a60*/  @!P0 NANOSLEEP.SYNCS 0x989680 ;  /* 0x009896800000895d */ /* 0x004fea0003900000 */
[----:B------:R-:W2:Y:S02]  /*6a70*/  @!P0 SYNCS.PHASECHK.TRANS64 P0, [R0+URZ], R3 ;  /* 0x00000003000085a7 */ /* 0x000ea400080010ff */
[----:B--2---:R-:W-:Y:S05]  /*6a80*/  @!P0 BRA `(.L_x_135) ;  /* 0xfffffffc00f08947 */ /* 0x004fea000383ffff */
[----:B------:R-:W-:Y:S05]  /*6a90*/  BRA `(.L_x_136) ;  /* 0xffffffc000307947 */ /* 0x000fea000383ffff */
.L_x_49:
[----:B------:R-:W-:-:S07]  /*6aa0*/  MOV R0, UR5 ;  /* 0x0000000500007c02 */ /* 0x000fce0008000f00 */
.L_x_137:
[----:B-1----:R1:W2:Y:S02]  /*6ab0*/  SYNCS.PHASECHK.TRANS64.TRYWAIT P0, [R0+URZ], R3 ;  /* 0x00000003000075a7 */ /* 0x0022a400080011ff */
[----:B--2---:R-:W-:Y:S05]  /*6ac0*/  @!P0 NANOSLEEP.SYNCS 0x989680 ;  /* 0x009896800000895d */ /* 0x004fea0003900000 */
[----:B------:R-:W2:Y:S02]  /*6ad0*/  @!P0 SYNCS.PHASECHK.TRANS64 P0, [R0+URZ], R3 ;  /* 0x00000003000085a7 */ /* 0x000ea400080010ff */
[----:B--2---:R-:W-:Y:S05]  /*6ae0*/  @!P0 BRA `(.L_x_137) ;  /* 0xfffffffc00f08947 */ /* 0x004fea000383ffff */
[----:B------:R-:W-:Y:S05]  /*6af0*/  BRA `(.L_x_138) ;  /* 0xffffffc0003c7947 */ /* 0x000fea000383ffff */
.L_x_50:
[----:B------:R-:W-:-:S07]  /*6b00*/  MOV R0, UR5 ;  /* 0x0000000500007c02 */ /* 0x000fce0008000f00 */
.L_x_139:
[----:B-1----:R1:W2:Y:S02]  /*6b10*/  SYNCS.PHASECHK.TRANS64.TRYWAIT P0, [R0+URZ], R3 ;  /* 0x00000003000075a7 */ /* 0x0022a400080011ff */
[----:B--2---:R-:W-:Y:S05]  /*6b20*/  @!P0 NANOSLEEP.SYNCS 0x989680 ;  /* 0x009896800000895d */ /* 0x004fea0003900000 */
[----:B------:R-:W2:Y:S02]  /*6b30*/  @!P0 SYNCS.PHASECHK.TRANS64 P0, [R0+URZ], R3 ;  /* 0x00000003000085a7 */ /* 0x000ea400080010ff */
[----:B--2---:R-:W-:Y:S05]  /*6b40*/  @!P0 BRA `(.L_x_139) ;  /* 0xfffffffc00f08947 */ /* 0x004fea000383ffff */
[----:B------:R-:W-:Y:S05]  /*6b50*/  BRA `(.L_x_140) ;  /* 0xffffffc000487947 */ /* 0x000fea000383ffff */
.L_x_51:
[----:B------:R-:W-:-:S07]  /*6b60*/  MOV R0, UR5 ;  /* 0x0000000500007c02 */ /* 0x000fce0008000f00 */
.L_x_141:
[----:B-1----:R1:W2:Y:S02]  /*6b70*/  SYNCS.PHASECHK.TRANS64.TRYWAIT P0, [R0+URZ], R3 ;  /* 0x00000003000075a7 */ /* 0x0022a400080011ff */
[----:B--2---:R-:W-:Y:S05]  /*6b80*/  @!P0 NANOSLEEP.SYNCS 0x989680 ;  /* 0x009896800000895d */ /* 0x004fea0003900000 */
[----:B------:R-:W2:Y:S02]  /*6b90*/  @!P0 SYNCS.PHASECHK.TRANS64 P0, [R0+URZ], R3 ;  /* 0x00000003000085a7 */ /* 0x000ea400080010ff */
[----:B--2---:R-:W-:Y:S05]  /*6ba0*/  @!P0 BRA `(.L_x_141) ;  /* 0xfffffffc00f08947 */ /* 0x004fea000383ffff */
[----:B------:R-:W-:Y:S05]  /*6bb0*/  BRA `(.L_x_142) ;  /* 0xffffffc000547947 */ /* 0x000fea000383ffff */
.L_x_52:
[----:B------:R-:W-:-:S07]  /*6bc0*/  MOV R0, UR5 ;  /* 0x0000000500007c02 */ /* 0x000fce0008000f00 */
.L_x_143:
[----:B-1----:R1:W2:Y:S02]  /*6bd0*/  SYNCS.PHASECHK.TRANS64.TRYWAIT P0, [R0+URZ], R3 ;  /* 0x00000003000075a7 */ /* 0x0022a400080011ff */
[----:B--2---:R-:W-:Y:S05]  /*6be0*/  @!P0 NANOSLEEP.SYNCS 0x989680 ;  /* 0x009896800000895d */ /* 0x004fea0003900000 */
[----:B------:R-:W2:Y:S02]  /*6bf0*/  @!P0 SYNCS.PHASECHK.TRANS64 P0, [R0+URZ], R3 ;  /* 0x00000003000085a7 */ /* 0x000ea400080010ff */
[----:B--2---:R-:W-:Y:S05]  /*6c00*/  @!P0 BRA `(.L_x_143) ;  /* 0xfffffffc00f08947 */ /* 0x004fea000383ffff */
[----:B------:R-:W-:Y:S05]  /*6c10*/  BRA `(.L_x_144) ;  /* 0xffffffc000607947 */ /* 0x000fea000383ffff */
.L_x_53:
[----:B------:R-:W-:-:S07]  /*6c20*/  MOV R0, UR5 ;  /* 0x0000000500007c02 */ /* 0x000fce0008000f00 */
.L_x_145:
[----:B-1----:R1:W2:Y:S02]  /*6c30*/  SYNCS.PHASECHK.TRANS64.TRYWAIT P0, [R0+URZ], R3 ;  /* 0x00000003000075a7 */ /* 0x0022a400080011ff */
[----:B--2---:R-:W-:Y:S05]  /*6c40*/  @!P0 NANOSLEEP.SYNCS 0x989680 ;  /* 0x009896800000895d */ /* 0x004fea0003900000 */
[----:B------:R-:W2:Y:S02]  /*6c50*/  @!P0 SYNCS.PHASECHK.TRANS64 P0, [R0+URZ], R3 ;  /* 0x00000003000085a7 */ /* 0x000ea400080010ff */
[----:B--2---:R-:W-:Y:S05]  /*6c60*/  @!P0 BRA `(.L_x_145) ;  /* 0xfffffffc00f08947 */ /* 0x004fea000383ffff */
[----:B------:R-:W-:Y:S05]  /*6c70*/  BRA `(.L_x_146) ;  /* 0xffffffc0006c7947 */ /* 0x000fea000383ffff */
.L_x_54:
[----:B------:R-:W-:-:S07]  /*6c80*/  MOV R0, UR5 ;  /* 0x0000000500007c02 */ /* 0x000fce0008000f00 */
.L_x_147:
[----:B-1----:R1:W2:Y:S02]  /*6c90*/  SYNCS.PHASECHK.TRANS64.TRYWAIT P0, [R0+URZ], R3 ;  /* 0x00000003000075a7 */ /* 0x0022a400080011ff */
[----:B--2---:R-:W-:Y:S05]  /*6ca0*/  @!P0 NANOSLEEP.SYNCS 0x989680 ;  /* 0x009896800000895d */ /* 0x004fea0003900000 */
[----:B------:R-:W2:Y:S02]  /*6cb0*/  @!P0 SYNCS.PHASECHK.TRANS64 P0, [R0+URZ], R3 ;  /* 0x00000003000085a7 */ /* 0x000ea400080010ff */
[----:B--2---:R-:W-:Y:S05]  /*6cc0*/  @!P0 BRA `(.L_x_147) ;  /* 0xfffffffc00f08947 */ /* 0x004fea000383ffff */
[----:B------:R-:W-:Y:S05]  /*6cd0*/  BRA `(.L_x_148) ;  /* 0xffffffc000787947 */ /* 0x000fea000383ffff */
.L_x_55:
[----:B------:R-:W-:-:S07]  /*6ce0*/  MOV R0, UR5 ;  /* 0x0000000500007c02 */ /* 0x000fce0008000f00 */
.L_x_149:
[----:B-1----:R1:W2:Y:S02]  /*6cf0*/  SYNCS.PHASECHK.TRANS64.TRYWAIT P0, [R0+URZ], R3 ;  /* 0x00000003000075a7 */ /* 0x0022a400080011ff */
[----:B--2---:R-:W-:Y:S05]  /*6d00*/  @!P0 NANOSLEEP.SYNCS 0x989680 ;  /* 0x009896800000895d */ /* 0x004fea0003900000 */
[----:B------:R-:W2:Y:S02]  /*6d10*/  @!P0 SYNCS.PHASECHK.TRANS64 P0, [R0+URZ], R3 ;  /* 0x00000003000085a7 */ /* 0x000ea400080010ff */
[----:B--2---:R-:W-:Y:S05]  /*6d20*/  @!P0 BRA `(.L_x_149) ;  /* 0xfffffffc00f08947 */ /* 0x004fea000383ffff */
[----:B------:R-:W-:Y:S05]  /*6d30*/  BRA `(.L_x_150) ;  /* 0xffffffc000847947 */ /* 0x000fea000383ffff */
.L_x_56:
[----:B------:R-:W-:-:S07]  /*6d40*/  MOV R0, UR5 ;  /* 0x0000000500007c02 */ /* 0x000fce0008000f00 */
.L_x_151:
[----:B-1----:R1:W2:Y:S02]  /*6d50*/  SYNCS.PHASECHK.TRANS64.TRYWAIT P0, [R0+URZ], R3 ;  /* 0x00000003000075a7 */ /* 0x0022a400080011ff */
[----:B--2---:R-:W-:Y:S05]  /*6d60*/  @!P0 NANOSLEEP.SYNCS 0x989680 ;  /* 0x009896800000895d */ /* 0x004fea0003900000 */
[----:B------:R-:W2:Y:S02]  /*6d70*/  @!P0 SYNCS.PHASECHK.TRANS64 P0, [R0+URZ], R3 ;  /* 0x00000003000085a7 */ /* 0x000ea400080010ff */
[----:B--2---:R-:W-:Y:S05]  /*6d80*/  @!P0 BRA `(.L_x_151) ;  /* 0xfffffffc00f08947 */ /* 0x004fea000383ffff */
[----:B------:R-:W-:Y:S05]  /*6d90*/  BRA `(.L_x_152) ;  /* 0xffffffc000907947 */ /* 0x000fea000383ffff */
.L_x_57:
[----:B------:R-:W-:-:S07]  /*6da0*/  MOV R0, UR5 ;  /* 0x0000000500007c02 */ /* 0x000fce0008000f00 */
.L_x_153:
[----:B-1----:R1:W2:Y:S02]  /*6db0*/  SYNCS.PHASECHK.TRANS64.TRYWAIT P0, [R0+URZ], R3 ;  /* 0x00000003000075a7 */ /* 0x0022a400080011ff */
[----:B--2---:R-:W-:Y:S05]  /*6dc0*/  @!P0 NANOSLEEP.SYNCS 0x989680 ;  /* 0x009896800000895d */ /* 0x004fea0003900000 */
[----:B------:R-:W2:Y:S02]  /*6dd0*/  @!P0 SYNCS.PHASECHK.TRANS64 P0, [R0+URZ], R3 ;  /* 0x00000003000085a7 */ /* 0x000ea400080010ff */
[----:B--2---:R-:W-:Y:S05]  /*6de0*/  @!P0 BRA `(.L_x_153) ;  /* 0xfffffffc00f08947 */ /* 0x004fea000383ffff */
[----:B------:R-:W-:Y:S05]  /*6df0*/  BRA `(.L_x_154) ;  /* 0xffffffc0009c7947 */ /* 0x000fea000383ffff */
.L_x_60:
[----:B-1----:R1:W2:Y:S02]  /*6e00*/  SYNCS.PHASECHK.TRANS64.TRYWAIT P0, [R0+URZ+0x1e0], R9 ;  /* 0x0001e009000075a7 */ /* 0x0022a400080011ff */
[----:B--2---:R-:W-:Y:S05]  /*6e10*/  @!P0 NANOSLEEP.SYNCS 0x989680 ;  /* 0x009896800000895d */ /* 0x004fea0003900000 */
[----:B------:R-:W2:Y:S02]  /*6e20*/  @!P0 SYNCS.PHASECHK.TRANS64 P0, [R0+URZ+0x1e0], R9 ;  /* 0x0001e009000085a7 */ /* 0x000ea400080010ff */
[----:B--2---:R-:W-:Y:S05]  /*6e30*/  @!P0 BRA `(.L_x_60) ;  /* 0xfffffffc00f08947 */ /* 0x004fea000383ffff */
[----:B------:R-:W-:Y:S05]  /*6e40*/  BRA `(.L_x_155) ;  /* 0xffffffc000fc7947 */ /* 0x000fea000383ffff */
.L_x_61:
[----:B------:R-:W-:-:S07]  /*6e50*/  MOV R0, UR5 ;  /* 0x0000000500007c02 */ /* 0x000fce0008000f00 */
.L_x_156:
[----:B-1----:R1:W2:Y:S02]  /*6e60*/  SYNCS.PHASECHK.TRANS64.TRYWAIT P0, [R0+URZ+0x190], R11 ;  /* 0x0001900b000075a7 */ /* 0x0022a400080011ff */
[----:B--2---:R-:W-:Y:S05]  /*6e70*/  @!P0 NANOSLEEP.SYNCS 0x989680 ;  /* 0x009896800000895d */ /* 0x004fea0003900000 */
[----:B------:R-:W2:Y:S02]  /*6e80*/  @!P0 SYNCS.PHASECHK.TRANS64 P0, [R0+URZ+0x190], R11 ;  /* 0x0001900b000085a7 */ /* 0x000ea400080010ff */
[----:B--2---:R-:W-:Y:S05]  /*6e90*/  @!P0 BRA `(.L_x_156) ;  /* 0xfffffffc00f08947 */ /* 0x004fea000383ffff */
[----:B------:R-:W-:Y:S05]  /*6ea0*/  BRA `(.L_x_157) ;  /* 0xffffffc4000c7947 */ /* 0x000fea000383ffff */
.L_x_62:
[----:B-1----:R1:W2:Y:S02]  /*6eb0*/  SYNCS.PHASECHK.TRANS64.TRYWAIT P1, [R0+URZ+0x180], R9 ;  /* 0x00018009000075a7 */ /* 0x0022a400080211ff */
[----:B--2---:R-:W-:Y:S05]  /*6ec0*/  @!P1 NANOSLEEP.SYNCS 0x989680 ;  /* 0x009896800000995d */ /* 0x004fea0003900000 */
[----:B------:R-:W2:Y:S02]  /*6ed0*/  @!P1 SYNCS.PHASECHK.TRANS64 P1, [R0+URZ+0x180], R9 ;  /* 0x00018009000095a7 */ /* 0x000ea400080210ff */
[----:B--2---:R-:W-:Y:S05]  /*6ee0*/  @!P1 BRA `(.L_x_62) ;  /* 0xfffffffc00f09947 */ /* 0x004fea000383ffff */
[----:B------:R-:W-:Y:S05]  /*6ef0*/  BRA `(.L_x_158) ;  /* 0xffffffc4003c7947 */ /* 0x000fea000383ffff */
.L_x_65:
[----:B------:R-:W-:-:S07]  /*6f00*/  MOV R0, UR5 ;  /* 0x0000000500007c02 */ /* 0x000fce0008000f00 */
.L_x_159:
[----:B-1----:R1:W2:Y:S02]  /*6f10*/  SYNCS.PHASECHK.TRANS64.TRYWAIT P0, [R0+URZ+0x190], R3 ;  /* 0x00019003000075a7 */ /* 0x0022a400080011ff */
[----:B--2---:R-:W-:Y:S05]  /*6f20*/  @!P0 NANOSLEEP.SYNCS 0x989680 ;  /* 0x009896800000895d */ /* 0x004fea0003900000 */
[----:B------:R-:W2:Y:S02]  /*6f30*/  @!P0 SYNCS.PHASECHK.TRANS64 P0, [R0+URZ+0x190], R3 ;  /* 0x00019003000085a7 */ /* 0x000ea400080010ff */
[----:B--2---:R-:W-:Y:S05]  /*6f40*/  @!P0 BRA `(.L_x_159) ;  /* 0xfffffffc00f08947 */ /* 0x004fea000383ffff */
[----:B------:R-:W-:Y:S05]  /*6f50*/  BRA `(.L_x_64) ;  /* 0xffffffc400907947 */ /* 0x000fea000383ffff */
.L_x_72:
[----:B-1----:R1:W2:Y:S02]  /*6f60*/  SYNCS.PHASECHK.TRANS64.TRYWAIT P1, [R0+URZ+0x180], R5 ;  /* 0x00018005000075a7 */ /* 0x0022a400080211ff */
[----:B--2---:R-:W-:Y:S05]  /*6f70*/  @!P1 NANOSLEEP.SYNCS 0x989680 ;  /* 0x009896800000995d */ /* 0x004fea0003900000 */
[----:B------:R-:W2:Y:S02]  /*6f80*/  @!P1 SYNCS.PHASECHK.TRANS64 P1, [R0+URZ+0x180], R5 ;  /* 0x00018005000095a7 */ /* 0x000ea400080210ff */
[----:B--2---:R-:W-:Y:S05]  /*6f90*/  @!P1 BRA `(.L_x_72) ;  /* 0xfffffffc00f09947 */ /* 0x004fea000383ffff */
[----:B------:R-:W-:Y:S05]  /*6fa0*/  BRA `(.L_x_160) ;  /* 0xffffffcc00007947 */ /* 0x000fea000383ffff */
.L_x_73:
[----:B------:R-:W-:-:S07]  /*6fb0*/  MOV R3, UR7 ;  /* 0x0000000700037c02 */ /* 0x000fce0008000f00 */
.L_x_161:
[----:B-1----:R1:W2:Y:S02]  /*6fc0*/  SYNCS.PHASECHK.TRANS64.TRYWAIT P0, [R3+URZ+0x1c0], R0 ;  /* 0x0001c000030075a7 */ /* 0x0022a400080011ff */
[----:B--2---:R-:W-:Y:S05]  /*6fd0*/  @!P0 NANOSLEEP.SYNCS 0x989680 ;  /* 0x009896800000895d */ /* 0x004fea0003900000 */
[----:B------:R-:W2:Y:S02]  /*6fe0*/  @!P0 SYNCS.PHASECHK.TRANS64 P0, [R3+URZ+0x1c0], R0 ;  /* 0x0001c000030085a7 */ /* 0x000ea400080010ff */
[----:B--2---:R-:W-:Y:S05]  /*6ff0*/  @!P0 BRA `(.L_x_161) ;  /* 0xfffffffc00f08947 */ /* 0x004fea000383ffff */
[----:B------:R-:W-:Y:S05]  /*7000*/  BRA `(.L_x_162) ;  /* 0xffffffcc00507947 */ /* 0x000fea000383ffff */
.L_x_76:
[----:B------:R-:W-:Y:S07]  /*7010*/  MOV R0, UR6 ;  /* 0x0000000600007c02 */ /* 0x000fee0008000f00 */
.L_x_163:
[----:B-1----:R1:W2:Y:S02]  /*7020*/  SYNCS.PHASECHK.TRANS64.TRYWAIT P0, [R0+URZ], R3 ;  /* 0x00000003000075a7 */ /* 0x0022a400080011ff */
[----:B--2---:R-:W-:Y:S05]  /*7030*/  @!P0 NANOSLEEP.SYNCS 0x989680 ;  /* 0x009896800000895d */ /* 0x004fea0003900000 */
[----:B------:R-:W2:Y:S02]  /*7040*/  @!P0 SYNCS.PHASECHK.TRANS64 P0, [R0+URZ], R3 ;  /* 0x00000003000085a7 */ /* 0x000ea400080010ff */
[----:B--2---:R-:W-:Y:S05]  /*7050*/  @!P0 BRA `(.L_x_163) ;  /* 0xfffffffc00f08947 */ /* 0x004fea000383ffff */
[----:B------:R-:W-:Y:S05]  /*7060*/  BRA `(.L_x_75) ;  /* 0xffffffcc006c7947 */ /* 0x000fea000383ffff */
.L_x_79:
[----:B------:R-:W-:-:S07]  /*7070*/  MOV R0, UR6 ;  /* 0x0000000600007c02 */ /* 0x000fce0008000f00 */
.L_x_164:
[----:B--2---:R2:W4:Y:S02]  /*7080*/  SYNCS.PHASECHK.TRANS64.TRYWAIT P0, [R0+URZ], R3 ;  /* 0x00000003000075a7 */ /* 0x00452400080011ff */
[----:B----4-:R-:W-:Y:S05]  /*7090*/  @!P0 NANOSLEEP.SYNCS 0x989680 ;  /* 0x009896800000895d */ /* 0x010fea0003900000 */
[----:B------:R-:W4:Y:S02]  /*70a0*/  @!P0 SYNCS.PHASECHK.TRANS64 P0, [R0+URZ], R3 ;  /* 0x00000003000085a7 */ /* 0x000f2400080010ff */
[----:B----4-:R-:W-:Y:S05]  /*70b0*/  @!P0 BRA `(.L_x_164) ;  /* 0xfffffffc00f08947 */ /* 0x010fea000383ffff */
[----:B------:R-:W-:Y:S05]  /*70c0*/  BRA `(.L_x_165) ;  /* 0xffffffd000487947 */ /* 0x000fea000383ffff */
.L_x_80:
[----:B------:R-:W-:-:S07]  /*70d0*/  MOV R0, UR6 ;  /* 0x0000000600007c02 */ /* 0x000fce0008000f00 */
.L_x_166:
[----:B-1----:R1:W2:Y:S02]  /*70e0*/  SYNCS.PHASECHK.TRANS64.TRYWAIT P0, [R0+URZ], R3 ;  /* 0x00000003000075a7 */ /* 0x0022a400080011ff */
[----:B--2---:R-:W-:Y:S05]  /*70f0*/  @!P0 NANOSLEEP.SYNCS 0x989680 ;  /* 0x009896800000895d */ /* 0x004fea0003900000 */
[----:B------:R-:W2:Y:S02]  /*7100*/  @!P0 SYNCS.PHASECHK.TRANS64 P0, [R0+URZ], R3 ;  /* 0x00000003000085a7 */ /* 0x000ea400080010ff */
[----:B--2---:R-:W-:Y:S05]  /*7110*/  @!P0 BRA `(.L_x_166) ;  /* 0xfffffffc00f08947 */ /* 0x004fea000383ffff */
[----:B------:R-:W-:Y:S05]  /*7120*/  BRA `(.L_x_167) ;  /* 0xffffffd000547947 */ /* 0x000fea000383ffff */
.L_x_81:
[----:B------:R-:W-:-:S07]  /*7130*/  MOV R0, UR6 ;  /* 0x0000000600007c02 */ /* 0x000fce0008000f00 */
.L_x_168:
[----:B-1----:R1:W2:Y:S02]  /*7140*/  SYNCS.PHASECHK.TRANS64.TRYWAIT P0, [R0+URZ], R3 ;  /* 0x00000003000075a7 */ /* 0x0022a400080011ff */
[----:B--2---:R-:W-:Y:S05]  /*7150*/  @!P0 NANOSLEEP.SYNCS 0x989680 ;  /* 0x009896800000895d */ /* 0x004fea0003900000 */
[----:B------:R-:W2:Y:S02]  /*7160*/  @!P0 SYNCS.PHASECHK.TRANS64 P0, [R0+URZ], R3 ;  /* 0x00000003000085a7 */ /* 0x000ea400080010ff */
[----:B--2---:R-:W-:Y:S05]  /*7170*/  @!P0 BRA `(.L_x_168) ;  /* 0xfffffffc00f08947 */ /* 0x004fea000383ffff */
[----:B------:R-:W-:Y:S05]  /*7180*/  BRA `(.L_x_169) ;  /* 0xffffffd000607947 */ /* 0x000fea000383ffff */
.L_x_82:
[----:B------:R-:W-:-:S07]  /*7190*/  MOV R0, UR7 ;  /* 0x0000000700007c02 */ /* 0x000fce0008000f00 */
.L_x_170:
[----:B-1----:R1:W2:Y:S02]  /*71a0*/  SYNCS.PHASECHK.TRANS64.TRYWAIT P0, [R0+URZ], R3 ;  /* 0x00000003000075a7 */ /* 0x0022a400080011ff */
[----:B--2---:R-:W-:Y:S05]  /*71b0*/  @!P0 NANOSLEEP.SYNCS 0x989680 ;  /* 0x009896800000895d */ /* 0x004fea0003900000 */
[----:B------:R-:W2:Y:S02]  /*71c0*/  @!P0 SYNCS.PHASECHK.TRANS64 P0, [R0+URZ], R3 ;  /* 0x00000003000085a7 */ /* 0x000ea400080010ff */
[----:B--2---:R-:W-:Y:S05]  /*71d0*/  @!P0 BRA `(.L_x_170) ;  /* 0xfffffffc00f08947 */ /* 0x004fea000383ffff */
[----:B------:R-:W-:Y:S05]  /*71e0*/  BRA `(.L_x_171) ;  /* 0xffffffd0006c7947 */ /* 0x000fea000383ffff */
.L_x_87:
[----:B---3--:R3:W1:Y:S02]  /*71f0*/  SYNCS.PHASECHK.TRANS64.TRYWAIT P0, [R0+URZ+0x180], R3 ;  /* 0x00018003000075a7 */ /* 0x00866400080011ff */
[----:B-1----:R-:W-:Y:S05]  /*7200*/  @!P0 NANOSLEEP.SYNCS 0x989680 ;  /* 0x009896800000895d */ /* 0x002fea0003900000 */
[----:B------:R-:W1:Y:S02]  /*7210*/  @!P0 SYNCS.PHASECHK.TRANS64 P0, [R0+URZ+0x180], R3 ;  /* 0x00018003000085a7 */ /* 0x000e6400080010ff */
[----:B-1----:R-:W-:Y:S05]  /*7220*/  @!P0 BRA `(.L_x_87) ;  /* 0xfffffffc00f08947 */ /* 0x002fea000383ffff */
[----:B------:R-:W-:Y:S05]  /*7230*/  BRA `(.L_x_172) ;  /* 0xffffffd4006c7947 */ /* 0x000fea000383ffff */
.L_x_90:
[----:B------:R-:W-:Y:S07]  /*7240*/  MOV R0, UR6 ;  /* 0x0000000600007c02 */ /* 0x000fee0008000f00 */
.L_x_173:
[----:B---3--:R3:W1:Y:S02]  /*7250*/  SYNCS.PHASECHK.TRANS64.TRYWAIT P0, [R0+URZ+0x178], R3 ;  /* 0x00017803000075a7 */ /* 0x00866400080011ff */
[----:B-1----:R-:W-:Y:S05]  /*7260*/  @!P0 NANOSLEEP.SYNCS 0x989680 ;  /* 0x009896800000895d */ /* 0x002fea0003900000 */
[----:B------:R-:W1:Y:S02]  /*7270*/  @!P0 SYNCS.PHASECHK.TRANS64 P0, [R0+URZ+0x178], R3 ;  /* 0x00017803000085a7 */ /* 0x000e6400080010ff */
[----:B-1----:R-:W-:Y:S05]  /*7280*/  @!P0 BRA `(.L_x_173) ;  /* 0xfffffffc00f08947 */ /* 0x002fea000383ffff */
[----:B------:R-:W-:Y:S05]  /*7290*/  BRA `(.L_x_89) ;  /* 0xffffffd800587947 */ /* 0x000fea000383ffff */
.L_x_93:
[----:B------:R-:W-:Y:S07]  /*72a0*/  MOV R3, UR6 ;  /* 0x0000000600037c02 */ /* 0x000fee0008000f00 */
.L_x_174:
[----:B-1----:R1:W2:Y:S02]  /*72b0*/  SYNCS.PHASECHK.TRANS64.TRYWAIT P2, [R3+URZ+0x168], R28 ;  /* 0x0001681c030075a7 */ /* 0x0022a400080411ff */
[----:B--2---:R-:W-:Y:S05]  /*72c0*/  @!P2 NANOSLEEP.SYNCS 0x989680 ;  /* 0x009896800000a95d */ /* 0x004fea0003900000 */
[----:B------:R-:W2:Y:S02]  /*72d0*/  @!P2 SYNCS.PHASECHK.TRANS64 P2, [R3+URZ+0x168], R28 ;  /* 0x0001681c0300a5a7 */ /* 0x000ea400080410ff */
[----:B--2---:R-:W-:Y:S05]  /*72e0*/  @!P2 BRA `(.L_x_174) ;  /* 0xfffffffc00f0a947 */ /* 0x004fea000383ffff */
[----:B------:R-:W-:Y:S05]  /*72f0*/  BRA `(.L_x_175) ;  /* 0xffffffd800ec7947 */ /* 0x000fea000383ffff */
.L_x_96:
[----:B--2---:R2:W4:Y:S02]  /*7300*/  SYNCS.PHASECHK.TRANS64.TRYWAIT P0, [R0+URZ+0x180], R3 ;  /* 0x00018003000075a7 */ /* 0x00452400080011ff */
[----:B----4-:R-:W-:Y:S05]  /*7310*/  @!P0 NANOSLEEP.SYNCS 0x989680 ;  /* 0x009896800000895d */ /* 0x010fea0003900000 */
[----:B------:R-:W4:Y:S02]  /*7320*/  @!P0 SYNCS.PHASECHK.TRANS64 P0, [R0+URZ+0x180], R3 ;  /* 0x00018003000085a7 */ /* 0x000f2400080010ff */
[----:B----4-:R-:W-:Y:S05]  /*7330*/  @!P0 BRA `(.L_x_96) ;  /* 0xfffffffc00f08947 */ /* 0x010fea000383ffff */
[----:B------:R-:W-:Y:S05]  /*7340*/  BRA `(.L_x_176) ;  /* 0xffffffe000187947 */ /* 0x000fea000383ffff */
.L_x_102:
[----:B------:R-:W-:Y:S07]  /*7350*/  MOV R0, UR46 ;  /* 0x0000002e00007c02 */ /* 0x000fee0008000f00 */
.L_x_177:
[----:B-1----:R1:W2:Y:S02]  /*7360*/  SYNCS.PHASECHK.TRANS64.TRYWAIT P1, [R0+URZ+0x160], R3 ;  /* 0x00016003000075a7 */ /* 0x0022a400080211ff */
[----:B--2---:R-:W-:Y:S05]  /*7370*/  @!P1 NANOSLEEP.SYNCS 0x989680 ;  /* 0x009896800000995d */ /* 0x004fea0003900000 */
[----:B------:R-:W2:Y:S02]  /*7380*/  @!P1 SYNCS.PHASECHK.TRANS64 P1, [R0+URZ+0x160], R3 ;  /* 0x00016003000095a7 */ /* 0x000ea400080210ff */
[----:B--2---:R-:W-:Y:S05]  /*7390*/  @!P1 BRA `(.L_x_177) ;  /* 0xfffffffc00f09947 */ /* 0x004fea000383ffff */
[----:B------:R-:W-:Y:S05]  /*73a0*/  BRA `(.L_x_101) ;  /* 0xffffffe8004c7947 */ /* 0x000fea000383ffff */
.L_x_104:
[----:B------:R-:W-:Y:S07]  /*73b0*/  MOV R3, UR50 ;  /* 0x0000003200037c02 */ /* 0x000fee0008000f00 */
.L_x_178:
[----:B-1----:R1:W3:Y:S02]  /*73c0*/  SYNCS.PHASECHK.TRANS64.TRYWAIT P1, [R3+URZ+0x1a0], R10 ;  /* 0x0001a00a030075a7 */ /* 0x0022e400080211ff */
[----:B---3--:R-:W-:Y:S05]  /*73d0*/  @!P1 NANOSLEEP.SYNCS 0x989680 ;  /* 0x009896800000995d */ /* 0x008fea0003900000 */
[----:B------:R-:W3:Y:S02]  /*73e0*/  @!P1 SYNCS.PHASECHK.TRANS64 P1, [R3+URZ+0x1a0], R10 ;  /* 0x0001a00a030095a7 */ /* 0x000ee400080210ff */
[----:B---3--:R-:W-:Y:S05]  /*73f0*/  @!P1 BRA `(.L_x_178) ;  /* 0xfffffffc00f09947 */ /* 0x008fea000383ffff */
[----:B------:R-:W-:Y:S05]  /*7400*/  BRA `(.L_x_103) ;  /* 0xffffffe800a87947 */ /* 0x000fea000383ffff */
        .weak           $__internal_0_$__cuda_sm10x_tcgen05_guardrail_trap_col_being_dealloced_not_returned_by_alloc
        .type           $__internal_0_$__cuda_sm10x_tcgen05_guardrail_trap_col_being_dealloced_not_returned_by_alloc,@function
        .size           $__internal_0_$__cuda_sm10x_tcgen05_guardrail_trap_col_being_dealloced_not_returned_by_alloc,($__internal_1_$__cuda_sm10x_tcgen05_guardrail_trap_phase_invalid_during_alloc - $__internal_0_$__cuda_sm10x_tcgen05_guardrail_trap_col_being_dealloced_not_returned_by_alloc)
$__internal_0_$__cuda_sm10x_tcgen05_guardrail_trap_col_being_dealloced_not_returned_by_alloc:
[----:B------:R-:W-:Y:S05]  /*7410*/  BPT.TRAP 0x1 ;  /* 0x000000040000795c */ /* 0x000fea0000300000 */
[----:B------:R-:W-:-:S04]  /*7420*/  HFMA2 R3, -RZ, RZ, 0, 0 ;  /* 0x00000000ff037431 */ /* 0x000fc800000001ff */
[----:B------:R-:W-:Y:S05]  /*7430*/  RET.REL.NODEC R2 `(_ZN7cutlass13device_kernelINS_4gemm6kernel13GemmUniversalIN4cute5tupleIJiiiiEEENS1_10collective13CollectiveMmaINS1_35MainloopSm100TmaUmmaWarpSpecializedILi22ELi2ELi4ENS5_IJNS4_1CILi1EEESB_SB_EEEEENS5_IJNSA_ILi64EEENSA_ILi16EEENSA_ILi128EEEEEENS_12float_e4m3_tENS5_IJlSB_lEEESI_SJ_NS4_8TiledMMAINS4_8MMA_AtomIJNS4_10MMA_TraitsINS4_19SM100_MMA_F8F6F4_SSEJSI_SI_fSE_SF_NS4_17integral_constantINS4_4UMMA5MajorELSQ_0EEESR_NSO_INSP_7ScaleInELSS_0EEEST_EEEEEENS4_6LayoutISC_NS5_IJNSA_ILi0EEESX_SX_EEEEENS5_IJNS4_10UnderscoreES10_S10_EEEEENS4_13SM90_TMA_LOADENS4_14ComposedLayoutINS4_7SwizzleILi3ELi4ELi3EEENS4_18smem_ptr_flag_bitsILi8EEENSW_INS5_IJNSA_ILi8EEESG_EEENS5_IJSG_SB_EEEEEEEvNS4_8identityES13_S1D_vS1E_EENS_8epilogue10collective18CollectiveEpilogueINS1G_23Sm100TmaWarpSpecializedILi1ELi1ELi8ELb0ELb0EEEJSH_NS5_IJNSW_ISE_SB_EENSW_ISF_SB_EEEEESI_SJ_SI_SJ_NS1G_6fusion15FusionCallbacksIS1K_NS1O_17LinearCombinationISI_fSI_fLNS_15FloatRoundStyleE2EEESH_S1N_JEEENS4_5SM1004TMEM4LOAD25SM100_TMEM_LOAD_16dp32b8xES13_NS14_INS15_ILi0ELi4ELi3EEES18_NSW_INS5_IJS19_SF_EEENS5_IJSF_SB_EEEEEEENS4_39AutoVectorizingCopyWithAssumedAlignmentILi128EEENS4_14SM90_TMA_STOREES22_S24_S24_EEEvvEEEEvNT_6ParamsE) ;  /* 0xffffff8802f07950 */ /* 0x000fea0003c3ffff */
        .weak           $__internal_1_$__cuda_sm10x_tcgen05_guardrail_trap_phase_invalid_during_alloc
        .type           $__internal_1_$__cuda_sm10x_tcgen05_guardrail_trap_phase_invalid_during_alloc,@function
        .size           $__internal_1_$__cuda_sm10x_tcgen05_guardrail_trap_phase_invalid_during_alloc,($__internal_2_$__cuda_sm10x_tcgen05_guardrail_trap_unallocated_columns_being_dealloced - $__internal_1_$__cuda_sm10x_tcgen05_guardrail_trap_phase_invalid_during_alloc)
$__internal_1_$__cuda_sm10x_tcgen05_guardrail_trap_phase_invalid_during_alloc:
[----:B------:R-:W-:Y:S05]  /*7440*/  BPT.TRAP 0x1 ;  /* 0x000000040000795c */ /* 0x000fea0000300000 */
[----:B------:R-:W-:-:S04]  /*7450*/  MOV R3, 0x0 ;  /* 0x0000000000037802 */ /* 0x000fc80000000f00 */
[----:B------:R-:W-:Y:S05]  /*7460*/  RET.REL.NODEC R2 `(_ZN7cutlass13device_kernelINS_4gemm6kernel13GemmUniversalIN4cute5tupleIJiiiiEEENS1_10collective13CollectiveMmaINS1_35MainloopSm100TmaUmmaWarpSpecializedILi22ELi2ELi4ENS5_IJNS4_1CILi1EEESB_SB_EEEEENS5_IJNSA_ILi64EEENSA_ILi16EEENSA_ILi128EEEEEENS_12float_e4m3_tENS5_IJlSB_lEEESI_SJ_NS4_8TiledMMAINS4_8MMA_AtomIJNS4_10MMA_TraitsINS4_19SM100_MMA_F8F6F4_SSEJSI_SI_fSE_SF_NS4_17integral_constantINS4_4UMMA5MajorELSQ_0EEESR_NSO_INSP_7ScaleInELSS_0EEEST_EEEEEENS4_6LayoutISC_NS5_IJNSA_ILi0EEESX_SX_EEEEENS5_IJNS4_10UnderscoreES10_S10_EEEEENS4_13SM90_TMA_LOADENS4_14ComposedLayoutINS4_7SwizzleILi3ELi4ELi3EEENS4_18smem_ptr_flag_bitsILi8EEENSW_INS5_IJNSA_ILi8EEESG_EEENS5_IJSG_SB_EEEEEEEvNS4_8identityES13_S1D_vS1E_EENS_8epilogue10collective18CollectiveEpilogueINS1G_23Sm100TmaWarpSpecializedILi1ELi1ELi8ELb0ELb0EEEJSH_NS5_IJNSW_ISE_SB_EENSW_ISF_SB_EEEEESI_SJ_SI_SJ_NS1G_6fusion15FusionCallbacksIS1K_NS1O_17LinearCombinationISI_fSI_fLNS_15FloatRoundStyleE2EEESH_S1N_JEEENS4_5SM1004TMEM4LOAD25SM100_TMEM_LOAD_16dp32b8xES13_NS14_INS15_ILi0ELi4ELi3EEES18_NSW_INS5_IJS19_SF_EEENS5_IJSF_SB_EEEEEEENS4_39AutoVectorizingCopyWithAssumedAlignmentILi128EEENS4_14SM90_TMA_STOREES22_S24_S24_EEEvvEEEEvNT_6ParamsE) ;  /* 0xffffff8802e47950 */ /* 0x000fea0003c3ffff */
        .weak           $__internal_2_$__cuda_sm10x_tcgen05_guardrail_trap_unallocated_columns_being_dealloced
        .type           $__internal_2_$__cuda_sm10x_tcgen05_guardrail_trap_unallocated_columns_being_dealloced,@function
        .size           $__internal_2_$__cuda_sm10x_tcgen05_guardrail_trap_unallocated_columns_being_dealloced,(.L_x_180 - $__internal_2_$__cuda_sm10x_tcgen05_guardrail_trap_unallocated_columns_being_dealloced)
$__internal_2_$__cuda_sm10x_tcgen05_guardrail_trap_unallocated_columns_being_dealloced:
[----:B------:R-:W-:Y:S05]  /*7470*/  BPT.TRAP 0x1 ;  /* 0x000000040000795c */ /* 0x000fea0000300000 */
[----:B------:R-:W-:-:S04]  /*7480*/  HFMA2 R3, -RZ, RZ, 0, 0 ;  /* 0x00000000ff037431 */ /* 0x000fc800000001ff */
[----:B------:R-:W-:Y:S05]  /*7490*/  RET.REL.NODEC R2 `(_ZN7cutlass13device_kernelINS_4gemm6kernel13GemmUniversalIN4cute5tupleIJiiiiEEENS1_10collective13CollectiveMmaINS1_35MainloopSm100TmaUmmaWarpSpecializedILi22ELi2ELi4ENS5_IJNS4_1CILi1EEESB_SB_EEEEENS5_IJNSA_ILi64EEENSA_ILi16EEENSA_ILi128EEEEEENS_12float_e4m3_tENS5_IJlSB_lEEESI_SJ_NS4_8TiledMMAINS4_8MMA_AtomIJNS4_10MMA_TraitsINS4_19SM100_MMA_F8F6F4_SSEJSI_SI_fSE_SF_NS4_17integral_constantINS4_4UMMA5MajorELSQ_0EEESR_NSO_INSP_7ScaleInELSS_0EEEST_EEEEEENS4_6LayoutISC_NS5_IJNSA_ILi0EEESX_SX_EEEEENS5_IJNS4_10UnderscoreES10_S10_EEEEENS4_13SM90_TMA_LOADENS4_14ComposedLayoutINS4_7SwizzleILi3ELi4ELi3EEENS4_18smem_ptr_flag_bitsILi8EEENSW_INS5_IJNSA_ILi8EEESG_EEENS5_IJSG_SB_EEEEEEEvNS4_8identityES13_S1D_vS1E_EENS_8epilogue10collective18CollectiveEpilogueINS1G_23Sm100TmaWarpSpecializedILi1ELi1ELi8ELb0ELb0EEEJSH_NS5_IJNSW_ISE_SB_EENSW_ISF_SB_EEEEESI_SJ_SI_SJ_NS1G_6fusion15FusionCallbacksIS1K_NS1O_17LinearCombinationISI_fSI_fLNS_15FloatRoundStyleE2EEESH_S1N_JEEENS4_5SM1004TMEM4LOAD25SM100_TMEM_LOAD_16dp32b8xES13_NS14_INS15_ILi0ELi4ELi3EEES18_NSW_INS5_IJS19_SF_EEENS5_IJSF_SB_EEEEEEENS4_39AutoVectorizingCopyWithAssumedAlignmentILi128EEENS4_14SM90_TMA_STOREES22_S24_S24_EEEvvEEEEvNT_6ParamsE) ;  /* 0xffffff8802d87950 */ /* 0x000fea0003c3ffff */
.L_x_179:
[----:B------:R-:W-:-:S00]  /*74a0*/  BRA `(.L_x_179) ;  /* 0xfffffffc00fc7947 */ /* 0x000fc0000383ffff */
[----:B------:R-:W-:-:S00]  /*74b0*/  NOP ;  /* 0x0000000000007918 */ /* 0x000fc00000000000 */
        /* <DEDUP_REMOVED lines=12> */
.L_x_180:


//--------------------- .nv.global.init           --------------------------
	.section	.nv.global.init,"aw",@progbits
.nv.global.init:
	.type		$str$26,@object
	.size		$str$26,($str$25 - $str$26)
$str$26:
        /*0000*/ 	.byte	0x2f, 0x74, 0x6d, 0x70, 0x2f, 0x63, 0x75, 0x74, 0x6c, 0x61, 0x73, 0x73, 0x5f, 0x73, 0x77, 0x65
        /*0010*/ 	.byte	0x65, 0x70, 0x5f, 0x73, 0x72, 0x63, 0x2f, 0x69, 0x6e, 0x63, 0x6c, 0x75, 0x64, 0x65, 0x2f, 0x63
        /*0020*/ 	.byte	0x75, 0x74, 0x65, 0x2f, 0x61, 0x74, 0x6f, 0x6d, 0x2f, 0x63, 0x6f, 0x70, 0x79, 0x5f, 0x74, 0x72
        /*0030*/ 	.byte	0x61, 0x69, 0x74, 0x73, 0x5f, 0x73, 0x6d, 0x31, 0x30, 0x30, 0x2e, 0x68, 0x70, 0x70, 0x00
	.type		$str$25,@object
	.size		$str$25,(__unnamed_1 - $str$25)
$str$25:
        /*003f*/ 	.byte	0x28, 0x28, 0x75, 0x69, 0x6e, 0x74, 0x33, 0x32, 0x5f, 0x74, 0x28, 0x74, 0x68, 0x72, 0x65, 0x61
        /*004f*/ 	.byte	0x64, 0x49, 0x64, 0x78, 0x2e, 0x78, 0x29, 0x20, 0x2f, 0x20, 0x33, 0x32, 0x29, 0x20, 0x25, 0x20
        /*005f*/ 	.byte	0x34, 0x29, 0x20, 0x3d, 0x3d, 0x20, 0x28, 0x28, 0x28, 0x74, 0x6d, 0x65, 0x6d, 0x5f, 0x61, 0x64
        /*006f*/ 	.byte	0x64, 0x72, 0x20, 0x3e, 0x3e, 0x20, 0x31, 0x36, 0x29, 0x20, 0x2f, 0x20, 0x33, 0x32, 0x29, 0x20
        /*007f*/ 	.byte	0x25, 0x20, 0x34, 0x29, 0x00
	.type		__unnamed_1,@object
	.size		__unnamed_1,(.L_1 - __unnamed_1)
__unnamed_1:
        /*0084*/ 	.byte	0x63, 0x6f, 0x6e, 0x73, 0x74, 0x65, 0x78, 0x70, 0x72, 0x20, 0x76, 0x6f, 0x69, 0x64, 0x20, 0x63
        /* <DEDUP_REMOVED lines=36> */
        /*02d4*/ 	.byte	0x3c, 0x30, 0x3e, 0x3e, 0x3e, 0x3e, 0x5d, 0x00
.L_1:


//--------------------- .nv.shared._ZN7cutlass13device_kernelINS_4gemm6kernel13GemmUniversalIN4cute5tupleIJiiiiEEENS1_10collective13CollectiveMmaINS1_35MainloopSm100TmaUmmaWarpSpecializedILi22ELi2ELi4ENS5_IJNS4_1CILi1EEESB_SB_EEEEENS5_IJNSA_ILi64EEENSA_ILi16EEENSA_ILi128EEEEEENS_12float_e4m3_tENS5_IJlSB_lEEESI_SJ_NS4_8TiledMMAINS4_8MMA_AtomIJNS4_10MMA_TraitsINS4_19SM100_MMA_F8F6F4_SSEJSI_SI_fSE_SF_NS4_17integral_constantINS4_4UMMA5MajorELSQ_0EEESR_NSO_INSP_7ScaleInELSS_0EEEST_EEEEEENS4_6LayoutISC_NS5_IJNSA_ILi0EEESX_SX_EEEEENS5_IJNS4_10UnderscoreES10_S10_EEEEENS4_13SM90_TMA_LOADENS4_14ComposedLayoutINS4_7SwizzleILi3ELi4ELi3EEENS4_18smem_ptr_flag_bitsILi8EEENSW_INS5_IJNSA_ILi8EEESG_EEENS5_IJSG_SB_EEEEEEEvNS4_8identityES13_S1D_vS1E_EENS_8epilogue10collective18CollectiveEpilogueINS1G_23Sm100TmaWarpSpecializedILi1ELi1ELi8ELb0ELb0EEEJSH_NS5_IJNSW_ISE_SB_EENSW_ISF_SB_EEEEESI_SJ_SI_SJ_NS1G_6fusion15FusionCallbacksIS1K_NS1O_17LinearCombinationISI_fSI_fLNS_15FloatRoundStyleE2EEESH_S1N_JEEENS4_5SM1004TMEM4LOAD25SM100_TMEM_LOAD_16dp32b8xES13_NS14_INS15_ILi0ELi4ELi3EEES18_NSW_INS5_IJS19_SF_EEENS5_IJSF_SB_EEEEEEENS4_39AutoVectorizingCopyWithAssumedAlignmentILi128EEENS4_14SM90_TMA_STOREES22_S24_S24_EEEvvEEEEvNT_6ParamsE --------------------------
	.section	.nv.shared._ZN7cutlass13device_kernelINS_4gemm6kernel13GemmUniversalIN4cute5tupleIJiiiiEEENS1_10collective13CollectiveMmaINS1_35MainloopSm100TmaUmmaWarpSpecializedILi22ELi2ELi4ENS5_IJNS4_1CILi1EEESB_SB_EEEEENS5_IJNSA_ILi64EEENSA_ILi16EEENSA_ILi128EEEEEENS_12float_e4m3_tENS5_IJlSB_lEEESI_SJ_NS4_8TiledMMAINS4_8MMA_AtomIJNS4_10MMA_TraitsINS4_19SM100_MMA_F8F6F4_SSEJSI_SI_fSE_SF_NS4_17integral_constantINS4_4UMMA5MajorELSQ_0EEESR_NSO_INSP_7ScaleInELSS_0EEEST_EEEEEENS4_6LayoutISC_NS5_IJNSA_ILi0EEESX_SX_EEEEENS5_IJNS4_10UnderscoreES10_S10_EEEEENS4_13SM90_TMA_LOADENS4_14ComposedLayoutINS4_7SwizzleILi3ELi4ELi3EEENS4_18smem_ptr_flag_bitsILi8EEENSW_INS5_IJNSA_ILi8EEESG_EEENS5_IJSG_SB_EEEEEEEvNS4_8identityES13_S1D_vS1E_EENS_8epilogue10collective18CollectiveEpilogueINS1G_23Sm100TmaWarpSpecializedILi1ELi1ELi8ELb0ELb0EEEJSH_NS5_IJNSW_ISE_SB_EENSW_ISF_SB_EEEEESI_SJ_SI_SJ_NS1G_6fusion15FusionCallbacksIS1K_NS1O_17LinearCombinationISI_fSI_fLNS_15FloatRoundStyleE2EEESH_S1N_JEEENS4_5SM1004TMEM4LOAD25SM100_TMEM_LOAD_16dp32b8xES13_NS14_INS15_ILi0ELi4ELi3EEES18_NSW_INS5_IJS19_SF_EEENS5_IJSF_SB_EEEEEEENS4_39AutoVectorizingCopyWithAssumedAlignmentILi128EEENS4_14SM90_TMA_STOREES22_S24_S24_EEEvvEEEEvNT_6ParamsE,"aw",@nobits
	.sectionflags	@""
	.align	16
	.zero		1024


//--------------------- .nv.shared.reserved.0     --------------------------
	.section	.nv.shared.reserved.0,"aw",@nobits
	.weak		__nv_reservedSMEM_offset_0_alias
	.size		__nv_reservedSMEM_offset_0_alias, 0, 64
	.other		__nv_reservedSMEM_offset_0_alias,@"STO_CUDA_RESERVED_SHARED STV_DEFAULT"
__nv_reservedSMEM_offset_0_alias:
	.zero		0
.nv.shared.reserved.0:
	.zero		64
	.weak		__nv_reservedSMEM_tcgen05_partition
	.type		__nv_reservedSMEM_tcgen05_partition,@object
	.size		__nv_reservedSMEM_tcgen05_partition,(.L_0 - __nv_reservedSMEM_tcgen05_partition)
__nv_reservedSMEM_tcgen05_partition:
	.zero		32
.L_0:


//--------------------- .nv.global                --------------------------
	.section	.nv.global,"aw",@nobits
.nv.global:
	.type		_ZN40_INTERNAL_37a6e8d4_4_k_cu_e606b82e_177774cute1_E,@object
	.size		_ZN40_INTERNAL_37a6e8d4_4_k_cu_e606b82e_177774cute1_E,(_ZN40_INTERNAL_37a6e8d4_4_k_cu_e606b82e_177774cuda3std3__45__cpo6cbeginE - _ZN40_INTERNAL_37a6e8d4_4_k_cu_e606b82e_177774cute1_E)
_ZN40_INTERNAL_37a6e8d4_4_k_cu_e606b82e_177774cute1_E:
	.zero		1
	.type		_ZN40_INTERNAL_37a6e8d4_4_k_cu_e606b82e_177774cuda3std3__45__cpo6cbeginE,@object
	.size		_ZN40_INTERNAL_37a6e8d4_4_k_cu_e606b82e_177774cuda3std3__45__cpo6cbeginE,(_ZN40_INTERNAL_37a6e8d4_4_k_cu_e606b82e_177774cuda3std3__48in_placeE - _ZN40_INTERNAL_37a6e8d4_4_k_cu_e606b82e_177774cuda3std3__45__cpo6cbeginE)
_ZN40_INTERNAL_37a6e8d4_4_k_cu_e606b82e_177774cuda3std3__45__cpo6cbeginE:
	.zero		1
	.type		_ZN40_INTERNAL_37a6e8d4_4_k_cu_e606b82e_177774cuda3std3__48in_placeE,@object
	.size		_ZN40_INTERNAL_37a6e8d4_4_k_cu_e606b82e_177774cuda3std3__48in_placeE,(_ZN40_INTERNAL_37a6e8d4_4_k_cu_e606b82e_177774cuda3std6ranges3__45__cpo9iter_moveE - _ZN40_INTERNAL_37a6e8d4_4_k_cu_e606b82e_177774cuda3std3__48in_placeE)
_ZN40_INTERNAL_37a6e8d4_4_k_cu_e606b82e_177774cuda3std3__48in_placeE:
	.zero		1
	.type		_ZN40_INTERNAL_37a6e8d4_4_k_cu_e606b82e_177774cuda3std6ranges3__45__cpo9iter_moveE,@object
	.size		_ZN40_INTERNAL_37a6e8d4_4_k_cu_e606b82e_177774cuda3std6ranges3__45__cpo9iter_moveE,(_ZN40_INTERNAL_37a6e8d4_4_k_cu_e606b82e_177774cuda3std3__45__cpo5beginE - _ZN40_INTERNAL_37a6e8d4_4_k_cu_e606b82e_177774cuda3std6ranges3__45__cpo9iter_moveE)
_ZN40_INTERNAL_37a6e8d4_4_k_cu_e606b82e_177774cuda3std6ranges3__45__cpo9iter_moveE:
	.zero		1
	.type		_ZN40_INTERNAL_37a6e8d4_4_k_cu_e606b82e_177774cuda3std3__45__cpo5beginE,@object
	.size		_ZN40_INTERNAL_37a6e8d4_4_k_cu_e606b82e_177774cuda3std3__45__cpo5beginE,(_ZN40_INTERNAL_37a6e8d4_4_k_cu_e606b82e_177774cuda3std3__442_GLOBAL__N__37a6e8d4_4_k_cu_e606b82e_177776ignoreE - _ZN40_INTERNAL_37a6e8d4_4_k_cu_e606b82e_177774cuda3std3__45__cpo5beginE)
_ZN40_INTERNAL_37a6e8d4_4_k_cu_e606b82e_177774cuda3std3__45__cpo5beginE:
	.zero		1
	.type		_ZN40_INTERNAL_37a6e8d4_4_k_cu_e606b82e_177774cuda3std3__442_GLOBAL__N__37a6e8d4_4_k_cu_e606b82e_177776ignoreE,@object
	.size		_ZN40_INTERNAL_37a6e8d4_4_k_cu_e606b82e_177774cuda3std3__442_GLOBAL__N__37a6e8d4_4_k_cu_e606b82e_177776ignoreE,(_ZN40_INTERNAL_37a6e8d4_4_k_cu_e606b82e_177774cute7productE - _ZN40_INTERNAL_37a6e8d4_4_k_cu_e606b82e_177774cuda3std3__442_GLOBAL__N__37a6e8d4_4_k_cu_e606b82e_177776ignoreE)
_ZN40_INTERNAL_37a6e8d4_4_k_cu_e606b82e_177774cuda3std3__442_GLOBAL__N__37a6e8d4_4_k_cu_e606b82e_177776ignoreE:
	.zero		1
	.type		_ZN40_INTERNAL_37a6e8d4_4_k_cu_e606b82e_177774cute7productE,@object
	.size		_ZN40_INTERNAL_37a6e8d4_4_k_cu_e606b82e_177774cute7productE,(_ZN40_INTERNAL_37a6e8d4_4_k_cu_e606b82e_177774cuda3std3__45__cpo3endE - _ZN40_INTERNAL_37a6e8d4_4_k_cu_e606b82e_177774cute7productE)
_ZN40_INTERNAL_37a6e8d4_4_k_cu_e606b82e_177774cute7productE:
	.zero		1
	.type		_ZN40_INTERNAL_37a6e8d4_4_k_cu_e606b82e_177774cuda3std3__45__cpo3endE,@object
	.size		_ZN40_INTERNAL_37a6e8d4_4_k_cu_e606b82e_177774cuda3std3__45__cpo3endE,(_ZN40_INTERNAL_37a6e8d4_4_k_cu_e606b82e_177774cuda3std3__419piecewise_constructE - _ZN40_INTERNAL_37a6e8d4_4_k_cu_e606b82e_177774cuda3std3__45__cpo3endE)
_ZN40_INTERNAL_37a6e8d4_4_k_cu_e606b82e_177774cuda3std3__45__cpo3endE:
	.zero		1
	.type		_ZN40_INTERNAL_37a6e8d4_4_k_cu_e606b82e_177774cuda3std3__419piecewise_constructE,@object
	.size		_ZN40_INTERNAL_37a6e8d4_4_k_cu_e606b82e_177774cuda3std3__419piecewise_constructE,(_ZN40_INTERNAL_37a6e8d4_4_k_cu_e606b82e_177774cuda3std3__45__cpo4cendE - _ZN40_INTERNAL_37a6e8d4_4_k_cu_e606b82e_177774cuda3std3__419piecewise_constructE)
_ZN40_INTERNAL_37a6e8d4_4_k_cu_e606b82e_177774cuda3std3__419piecewise_constructE:
	.zero		1
	.type		_ZN40_INTERNAL_37a6e8d4_4_k_cu_e606b82e_177774cuda3std3__45__cpo4cendE,@object
	.size		_ZN40_INTERNAL_37a6e8d4_4_k_cu_e606b82e_177774cuda3std3__45__cpo4cendE,(_ZN40_INTERNAL_37a6e8d4_4_k_cu_e606b82e_177774cuda3std6ranges3__45__cpo4swapE - _ZN40_INTERNAL_37a6e8d4_4_k_cu_e606b82e_177774cuda3std3__45__cpo4cendE)
_ZN40_INTERNAL_37a6e8d4_4_k_cu_e606b82e_177774cuda3std3__45__cpo4cendE:
	.zero		1
	.type		_ZN40_INTERNAL_37a6e8d4_4_k_cu_e606b82e_177774cuda3std6ranges3__45__cpo4swapE,@object
	.size		_ZN40_INTERNAL_37a6e8d4_4_k_cu_e606b82e_177774cuda3std6ranges3__45__cpo4swapE,(.L_9 - _ZN40_INTERNAL_37a6e8d4_4_k_cu_e606b82e_177774cuda3std6ranges3__45__cpo4swapE)
_ZN40_INTERNAL_37a6e8d4_4_k_cu_e606b82e_177774cuda3std6ranges3__45__cpo4swapE:
	.zero		1
.L_9:


//--------------------- .nv.constant0._ZN7cutlass13device_kernelINS_4gemm6kernel13GemmUniversalIN4cute5tupleIJiiiiEEENS1_10collective13CollectiveMmaINS1_35MainloopSm100TmaUmmaWarpSpecializedILi22ELi2ELi4ENS5_IJNS4_1CILi1EEESB_SB_EEEEENS5_IJNSA_ILi64EEENSA_ILi16EEENSA_ILi128EEEEEENS_12float_e4m3_tENS5_IJlSB_lEEESI_SJ_NS4_8TiledMMAINS4_8MMA_AtomIJNS4_10MMA_TraitsINS4_19SM100_MMA_F8F6F4_SSEJSI_SI_fSE_SF_NS4_17integral_constantINS4_4UMMA5MajorELSQ_0EEESR_NSO_INSP_7ScaleInELSS_0EEEST_EEEEEENS4_6LayoutISC_NS5_IJNSA_ILi0EEESX_SX_EEEEENS5_IJNS4_10UnderscoreES10_S10_EEEEENS4_13SM90_TMA_LOADENS4_14ComposedLayoutINS4_7SwizzleILi3ELi4ELi3EEENS4_18smem_ptr_flag_bitsILi8EEENSW_INS5_IJNSA_ILi8EEESG_EEENS5_IJSG_SB_EEEEEEEvNS4_8identityES13_S1D_vS1E_EENS_8epilogue10collective18CollectiveEpilogueINS1G_23Sm100TmaWarpSpecializedILi1ELi1ELi8ELb0ELb0EEEJSH_NS5_IJNSW_ISE_SB_EENSW_ISF_SB_EEEEESI_SJ_SI_SJ_NS1G_6fusion15FusionCallbacksIS1K_NS1O_17LinearCombinationISI_fSI_fLNS_15FloatRoundStyleE2EEESH_S1N_JEEENS4_5SM1004TMEM4LOAD25SM100_TMEM_LOAD_16dp32b8xES13_NS14_INS15_ILi0ELi4ELi3EEES18_NSW_INS5_IJS19_SF_EEENS5_IJSF_SB_EEEEEEENS4_39AutoVectorizingCopyWithAssumedAlignmentILi128EEENS4_14SM90_TMA_STOREES22_S24_S24_EEEvvEEEEvNT_6ParamsE --------------------------
	.section	.nv.constant0._ZN7cutlass13device_kernelINS_4gemm6kernel13GemmUniversalIN4cute5tupleIJiiiiEEENS1_10collective13CollectiveMmaINS1_35MainloopSm100TmaUmmaWarpSpecializedILi22ELi2ELi4ENS5_IJNS4_1CILi1EEESB_SB_EEEEENS5_IJNSA_ILi64EEENSA_ILi16EEENSA_ILi128EEEEEENS_12float_e4m3_tENS5_IJlSB_lEEESI_SJ_NS4_8TiledMMAINS4_8MMA_AtomIJNS4_10MMA_TraitsINS4_19SM100_MMA_F8F6F4_SSEJSI_SI_fSE_SF_NS4_17integral_constantINS4_4UMMA5MajorELSQ_0EEESR_NSO_INSP_7ScaleInELSS_0EEEST_EEEEEENS4_6LayoutISC_NS5_IJNSA_ILi0EEESX_SX_EEEEENS5_IJNS4_10UnderscoreES10_S10_EEEEENS4_13SM90_TMA_LOADENS4_14ComposedLayoutINS4_7SwizzleILi3ELi4ELi3EEENS4_18smem_ptr_flag_bitsILi8EEENSW_INS5_IJNSA_ILi8EEESG_EEENS5_IJSG_SB_EEEEEEEvNS4_8identityES13_S1D_vS1E_EENS_8epilogue10collective18CollectiveEpilogueINS1G_23Sm100TmaWarpSpecializedILi1ELi1ELi8ELb0ELb0EEEJSH_NS5_IJNSW_ISE_SB_EENSW_ISF_SB_EEEEESI_SJ_SI_SJ_NS1G_6fusion15FusionCallbacksIS1K_NS1O_17LinearCombinationISI_fSI_fLNS_15FloatRoundStyleE2EEESH_S1N_JEEENS4_5SM1004TMEM4LOAD25SM100_TMEM_LOAD_16dp32b8xES13_NS14_INS15_ILi0ELi4ELi3EEES18_NSW_INS5_IJS19_SF_EEENS5_IJSF_SB_EEEEEEENS4_39AutoVectorizingCopyWithAssumedAlignmentILi128EEENS4_14SM90_TMA_STOREES22_S24_S24_EEEvvEEEEvNT_6ParamsE,"a",@progbits
	.sectionflags	@""
	.align	4
.nv.constant0._ZN7cutlass13device_kernelINS_4gemm6kernel13GemmUniversalIN4cute5tupleIJiiiiEEENS1_10collective13CollectiveMmaINS1_35MainloopSm100TmaUmmaWarpSpecializedILi22ELi2ELi4ENS5_IJNS4_1CILi1EEESB_SB_EEEEENS5_IJNSA_ILi64EEENSA_ILi16EEENSA_ILi128EEEEEENS_12float_e4m3_tENS5_IJlSB_lEEESI_SJ_NS4_8TiledMMAINS4_8MMA_AtomIJNS4_10MMA_TraitsINS4_19SM100_MMA_F8F6F4_SSEJSI_SI_fSE_SF_NS4_17integral_constantINS4_4UMMA5MajorELSQ_0EEESR_NSO_INSP_7ScaleInELSS_0EEEST_EEEEEENS4_6LayoutISC_NS5_IJNSA_ILi0EEESX_SX_EEEEENS5_IJNS4_10UnderscoreES10_S10_EEEEENS4_13SM90_TMA_LOADENS4_14ComposedLayoutINS4_7SwizzleILi3ELi4ELi3EEENS4_18smem_ptr_flag_bitsILi8EEENSW_INS5_IJNSA_ILi8EEESG_EEENS5_IJSG_SB_EEEEEEEvNS4_8identityES13_S1D_vS1E_EENS_8epilogue10collective18CollectiveEpilogueINS1G_23Sm100TmaWarpSpecializedILi1ELi1ELi8ELb0ELb0EEEJSH_NS5_IJNSW_ISE_SB_EENSW_ISF_SB_EEEEESI_SJ_SI_SJ_NS1G_6fusion15FusionCallbacksIS1K_NS1O_17LinearCombinationISI_fSI_fLNS_15FloatRoundStyleE2EEESH_S1N_JEEENS4_5SM1004TMEM4LOAD25SM100_TMEM_LOAD_16dp32b8xES13_NS14_INS15_ILi0ELi4ELi3EEES18_NSW_INS5_IJS19_SF_EEENS5_IJSF_SB_EEEEEEENS4_39AutoVectorizingCopyWithAssumedAlignmentILi128EEENS4_14SM90_TMA_STOREES22_S24_S24_EEEvvEEEEvNT_6ParamsE:
	.zero		2944


//--------------------- SYMBOLS --------------------------

	.type		.nv.reservedSmem.offset0,@object
	.size		.nv.reservedSmem.offset0,0x4
	.type		.nv.reservedSmem.cap,@object
	.size		.nv.reservedSmem.cap,0x4
	.type		__assertfail,@function
